//
// Generated by NVIDIA NVVM Compiler
//
// Compiler Build ID: CL-36424714
// Cuda compilation tools, release 13.0, V13.0.88
// Based on NVVM 20.0.0
//

.version 9.0
.target sm_100
.address_size 64

	// .globl	_Z17convolutionRowGPUPfS_ii
.const .align 4 .b8 d_Filter[132];
// _ZZ17convolutionRowGPUPfS_iiE4data has been demoted
// _ZZ20convolutionColumnGPUPfS_iiE4data has been demoted

.visible .entry _Z17convolutionRowGPUPfS_ii(
	.param .u64 .ptr .align 1 _Z17convolutionRowGPUPfS_ii_param_0,
	.param .u64 .ptr .align 1 _Z17convolutionRowGPUPfS_ii_param_1,
	.param .u32 _Z17convolutionRowGPUPfS_ii_param_2,
	.param .u32 _Z17convolutionRowGPUPfS_ii_param_3
)
{
	.reg .b32 	%r<37>;
	.reg .b32 	%f<304>;
	.reg .b64 	%rd<27>;
	// demoted variable
	.shared .align 4 .b8 _ZZ17convolutionRowGPUPfS_iiE4data[24576];
	ld.param.u64 	%rd1, [_Z17convolutionRowGPUPfS_ii_param_0];
	ld.param.u64 	%rd2, [_Z17convolutionRowGPUPfS_ii_param_1];
	ld.param.u32 	%r1, [_Z17convolutionRowGPUPfS_ii_param_2];
	cvta.to.global.u64 	%rd3, %rd2;
	mov.u32 	%r2, %ctaid.y;
	mov.u32 	%r3, %ntid.y;
	mul.lo.s32 	%r4, %r2, %r3;
	shl.b32 	%r5, %r4, 1;
	mov.u32 	%r6, %tid.y;
	mov.u32 	%r7, %ctaid.x;
	mov.u32 	%r8, %ntid.x;
	mul.lo.s32 	%r9, %r7, %r8;
	shl.b32 	%r10, %r9, 1;
	mov.u32 	%r11, %tid.x;
	add.s32 	%r12, %r10, %r11;
	add.s32 	%r13, %r6, %r5;
	add.s32 	%r14, %r13, 16;
	add.s32 	%r15, %r1, 32;
	mul.lo.s32 	%r16, %r15, %r14;
	add.s32 	%r17, %r12, %r16;
	add.s32 	%r18, %r17, 16;
	mad.lo.s32 	%r19, %r6, 96, %r11;
	mul.wide.s32 	%rd4, %r17, 4;
	add.s64 	%rd5, %rd3, %rd4;
	ld.global.f32 	%f1, [%rd5];
	shl.b32 	%r20, %r19, 2;
	mov.u32 	%r21, _ZZ17convolutionRowGPUPfS_iiE4data;
	add.s32 	%r22, %r21, %r20;
	st.shared.f32 	[%r22], %f1;
	cvt.s64.s32 	%rd6, %r16;
	cvt.s64.s32 	%rd7, %r12;
	add.s64 	%rd8, %rd7, %rd6;
	shl.b64 	%rd9, %rd8, 2;
	add.s64 	%rd10, %rd9, %rd3;
	ld.global.f32 	%f2, [%rd10+128];
	shl.b32 	%r23, %r8, 2;
	add.s32 	%r24, %r22, %r23;
	st.shared.f32 	[%r24], %f2;
	add.s32 	%r25, %r18, %r8;
	add.s32 	%r26, %r25, 16;
	mul.wide.u32 	%rd11, %r26, 4;
	add.s64 	%rd12, %rd3, %rd11;
	ld.global.f32 	%f3, [%rd12];
	add.s32 	%r27, %r24, %r23;
	st.shared.f32 	[%r27], %f3;
	mul.lo.s32 	%r28, %r15, %r3;
	add.s32 	%r29, %r18, %r28;
	add.s32 	%r30, %r29, -16;
	mul.wide.u32 	%rd13, %r30, 4;
	add.s64 	%rd14, %rd3, %rd13;
	ld.global.f32 	%f4, [%rd14];
	mad.lo.s32 	%r31, %r3, 384, %r22;
	st.shared.f32 	[%r31], %f4;
	add.s32 	%r32, %r29, 16;
	mul.wide.u32 	%rd15, %r32, 4;
	add.s64 	%rd16, %rd3, %rd15;
	ld.global.f32 	%f5, [%rd16];
	add.s32 	%r33, %r31, %r23;
	st.shared.f32 	[%r33], %f5;
	add.s32 	%r34, %r26, %r28;
	mul.wide.u32 	%rd17, %r34, 4;
	add.s64 	%rd18, %rd3, %rd17;
	ld.global.f32 	%f6, [%rd18];
	add.s32 	%r35, %r33, %r23;
	st.shared.f32 	[%r35], %f6;
	bar.sync 	0;
	ld.shared.f32 	%f7, [%r22];
	ld.const.f32 	%f8, [d_Filter+128];
	fma.rn.f32 	%f9, %f7, %f8, 0f00000000;
	ld.shared.f32 	%f10, [%r24];
	fma.rn.f32 	%f11, %f10, %f8, 0f00000000;
	ld.shared.f32 	%f12, [%r31];
	fma.rn.f32 	%f13, %f12, %f8, 0f00000000;
	ld.shared.f32 	%f14, [%r33];
	fma.rn.f32 	%f15, %f14, %f8, 0f00000000;
	ld.shared.f32 	%f16, [%r22+4];
	ld.const.f32 	%f17, [d_Filter+124];
	fma.rn.f32 	%f18, %f16, %f17, %f9;
	ld.shared.f32 	%f19, [%r24+4];
	fma.rn.f32 	%f20, %f19, %f17, %f11;
	ld.shared.f32 	%f21, [%r31+4];
	fma.rn.f32 	%f22, %f21, %f17, %f13;
	ld.shared.f32 	%f23, [%r33+4];
	fma.rn.f32 	%f24, %f23, %f17, %f15;
	ld.shared.f32 	%f25, [%r22+8];
	ld.const.f32 	%f26, [d_Filter+120];
	fma.rn.f32 	%f27, %f25, %f26, %f18;
	ld.shared.f32 	%f28, [%r24+8];
	fma.rn.f32 	%f29, %f28, %f26, %f20;
	ld.shared.f32 	%f30, [%r31+8];
	fma.rn.f32 	%f31, %f30, %f26, %f22;
	ld.shared.f32 	%f32, [%r33+8];
	fma.rn.f32 	%f33, %f32, %f26, %f24;
	ld.shared.f32 	%f34, [%r22+12];
	ld.const.f32 	%f35, [d_Filter+116];
	fma.rn.f32 	%f36, %f34, %f35, %f27;
	ld.shared.f32 	%f37, [%r24+12];
	fma.rn.f32 	%f38, %f37, %f35, %f29;
	ld.shared.f32 	%f39, [%r31+12];
	fma.rn.f32 	%f40, %f39, %f35, %f31;
	ld.shared.f32 	%f41, [%r33+12];
	fma.rn.f32 	%f42, %f41, %f35, %f33;
	ld.shared.f32 	%f43, [%r22+16];
	ld.const.f32 	%f44, [d_Filter+112];
	fma.rn.f32 	%f45, %f43, %f44, %f36;
	ld.shared.f32 	%f46, [%r24+16];
	fma.rn.f32 	%f47, %f46, %f44, %f38;
	ld.shared.f32 	%f48, [%r31+16];
	fma.rn.f32 	%f49, %f48, %f44, %f40;
	ld.shared.f32 	%f50, [%r33+16];
	fma.rn.f32 	%f51, %f50, %f44, %f42;
	ld.shared.f32 	%f52, [%r22+20];
	ld.const.f32 	%f53, [d_Filter+108];
	fma.rn.f32 	%f54, %f52, %f53, %f45;
	ld.shared.f32 	%f55, [%r24+20];
	fma.rn.f32 	%f56, %f55, %f53, %f47;
	ld.shared.f32 	%f57, [%r31+20];
	fma.rn.f32 	%f58, %f57, %f53, %f49;
	ld.shared.f32 	%f59, [%r33+20];
	fma.rn.f32 	%f60, %f59, %f53, %f51;
	ld.shared.f32 	%f61, [%r22+24];
	ld.const.f32 	%f62, [d_Filter+104];
	fma.rn.f32 	%f63, %f61, %f62, %f54;
	ld.shared.f32 	%f64, [%r24+24];
	fma.rn.f32 	%f65, %f64, %f62, %f56;
	ld.shared.f32 	%f66, [%r31+24];
	fma.rn.f32 	%f67, %f66, %f62, %f58;
	ld.shared.f32 	%f68, [%r33+24];
	fma.rn.f32 	%f69, %f68, %f62, %f60;
	ld.shared.f32 	%f70, [%r22+28];
	ld.const.f32 	%f71, [d_Filter+100];
	fma.rn.f32 	%f72, %f70, %f71, %f63;
	ld.shared.f32 	%f73, [%r24+28];
	fma.rn.f32 	%f74, %f73, %f71, %f65;
	ld.shared.f32 	%f75, [%r31+28];
	fma.rn.f32 	%f76, %f75, %f71, %f67;
	ld.shared.f32 	%f77, [%r33+28];
	fma.rn.f32 	%f78, %f77, %f71, %f69;
	ld.shared.f32 	%f79, [%r22+32];
	ld.const.f32 	%f80, [d_Filter+96];
	fma.rn.f32 	%f81, %f79, %f80, %f72;
	ld.shared.f32 	%f82, [%r24+32];
	fma.rn.f32 	%f83, %f82, %f80, %f74;
	ld.shared.f32 	%f84, [%r31+32];
	fma.rn.f32 	%f85, %f84, %f80, %f76;
	ld.shared.f32 	%f86, [%r33+32];
	fma.rn.f32 	%f87, %f86, %f80, %f78;
	ld.shared.f32 	%f88, [%r22+36];
	ld.const.f32 	%f89, [d_Filter+92];
	fma.rn.f32 	%f90, %f88, %f89, %f81;
	ld.shared.f32 	%f91, [%r24+36];
	fma.rn.f32 	%f92, %f91, %f89, %f83;
	ld.shared.f32 	%f93, [%r31+36];
	fma.rn.f32 	%f94, %f93, %f89, %f85;
	ld.shared.f32 	%f95, [%r33+36];
	fma.rn.f32 	%f96, %f95, %f89, %f87;
	ld.shared.f32 	%f97, [%r22+40];
	ld.const.f32 	%f98, [d_Filter+88];
	fma.rn.f32 	%f99, %f97, %f98, %f90;
	ld.shared.f32 	%f100, [%r24+40];
	fma.rn.f32 	%f101, %f100, %f98, %f92;
	ld.shared.f32 	%f102, [%r31+40];
	fma.rn.f32 	%f103, %f102, %f98, %f94;
	ld.shared.f32 	%f104, [%r33+40];
	fma.rn.f32 	%f105, %f104, %f98, %f96;
	ld.shared.f32 	%f106, [%r22+44];
	ld.const.f32 	%f107, [d_Filter+84];
	fma.rn.f32 	%f108, %f106, %f107, %f99;
	ld.shared.f32 	%f109, [%r24+44];
	fma.rn.f32 	%f110, %f109, %f107, %f101;
	ld.shared.f32 	%f111, [%r31+44];
	fma.rn.f32 	%f112, %f111, %f107, %f103;
	ld.shared.f32 	%f113, [%r33+44];
	fma.rn.f32 	%f114, %f113, %f107, %f105;
	ld.shared.f32 	%f115, [%r22+48];
	ld.const.f32 	%f116, [d_Filter+80];
	fma.rn.f32 	%f117, %f115, %f116, %f108;
	ld.shared.f32 	%f118, [%r24+48];
	fma.rn.f32 	%f119, %f118, %f116, %f110;
	ld.shared.f32 	%f120, [%r31+48];
	fma.rn.f32 	%f121, %f120, %f116, %f112;
	ld.shared.f32 	%f122, [%r33+48];
	fma.rn.f32 	%f123, %f122, %f116, %f114;
	ld.shared.f32 	%f124, [%r22+52];
	ld.const.f32 	%f125, [d_Filter+76];
	fma.rn.f32 	%f126, %f124, %f125, %f117;
	ld.shared.f32 	%f127, [%r24+52];
	fma.rn.f32 	%f128, %f127, %f125, %f119;
	ld.shared.f32 	%f129, [%r31+52];
	fma.rn.f32 	%f130, %f129, %f125, %f121;
	ld.shared.f32 	%f131, [%r33+52];
	fma.rn.f32 	%f132, %f131, %f125, %f123;
	ld.shared.f32 	%f133, [%r22+56];
	ld.const.f32 	%f134, [d_Filter+72];
	fma.rn.f32 	%f135, %f133, %f134, %f126;
	ld.shared.f32 	%f136, [%r24+56];
	fma.rn.f32 	%f137, %f136, %f134, %f128;
	ld.shared.f32 	%f138, [%r31+56];
	fma.rn.f32 	%f139, %f138, %f134, %f130;
	ld.shared.f32 	%f140, [%r33+56];
	fma.rn.f32 	%f141, %f140, %f134, %f132;
	ld.shared.f32 	%f142, [%r22+60];
	ld.const.f32 	%f143, [d_Filter+68];
	fma.rn.f32 	%f144, %f142, %f143, %f135;
	ld.shared.f32 	%f145, [%r24+60];
	fma.rn.f32 	%f146, %f145, %f143, %f137;
	ld.shared.f32 	%f147, [%r31+60];
	fma.rn.f32 	%f148, %f147, %f143, %f139;
	ld.shared.f32 	%f149, [%r33+60];
	fma.rn.f32 	%f150, %f149, %f143, %f141;
	ld.shared.f32 	%f151, [%r22+64];
	ld.const.f32 	%f152, [d_Filter+64];
	fma.rn.f32 	%f153, %f151, %f152, %f144;
	ld.shared.f32 	%f154, [%r24+64];
	fma.rn.f32 	%f155, %f154, %f152, %f146;
	ld.shared.f32 	%f156, [%r31+64];
	fma.rn.f32 	%f157, %f156, %f152, %f148;
	ld.shared.f32 	%f158, [%r33+64];
	fma.rn.f32 	%f159, %f158, %f152, %f150;
	ld.shared.f32 	%f160, [%r22+68];
	ld.const.f32 	%f161, [d_Filter+60];
	fma.rn.f32 	%f162, %f160, %f161, %f153;
	ld.shared.f32 	%f163, [%r24+68];
	fma.rn.f32 	%f164, %f163, %f161, %f155;
	ld.shared.f32 	%f165, [%r31+68];
	fma.rn.f32 	%f166, %f165, %f161, %f157;
	ld.shared.f32 	%f167, [%r33+68];
	fma.rn.f32 	%f168, %f167, %f161, %f159;
	ld.shared.f32 	%f169, [%r22+72];
	ld.const.f32 	%f170, [d_Filter+56];
	fma.rn.f32 	%f171, %f169, %f170, %f162;
	ld.shared.f32 	%f172, [%r24+72];
	fma.rn.f32 	%f173, %f172, %f170, %f164;
	ld.shared.f32 	%f174, [%r31+72];
	fma.rn.f32 	%f175, %f174, %f170, %f166;
	ld.shared.f32 	%f176, [%r33+72];
	fma.rn.f32 	%f177, %f176, %f170, %f168;
	ld.shared.f32 	%f178, [%r22+76];
	ld.const.f32 	%f179, [d_Filter+52];
	fma.rn.f32 	%f180, %f178, %f179, %f171;
	ld.shared.f32 	%f181, [%r24+76];
	fma.rn.f32 	%f182, %f181, %f179, %f173;
	ld.shared.f32 	%f183, [%r31+76];
	fma.rn.f32 	%f184, %f183, %f179, %f175;
	ld.shared.f32 	%f185, [%r33+76];
	fma.rn.f32 	%f186, %f185, %f179, %f177;
	ld.shared.f32 	%f187, [%r22+80];
	ld.const.f32 	%f188, [d_Filter+48];
	fma.rn.f32 	%f189, %f187, %f188, %f180;
	ld.shared.f32 	%f190, [%r24+80];
	fma.rn.f32 	%f191, %f190, %f188, %f182;
	ld.shared.f32 	%f192, [%r31+80];
	fma.rn.f32 	%f193, %f192, %f188, %f184;
	ld.shared.f32 	%f194, [%r33+80];
	fma.rn.f32 	%f195, %f194, %f188, %f186;
	ld.shared.f32 	%f196, [%r22+84];
	ld.const.f32 	%f197, [d_Filter+44];
	fma.rn.f32 	%f198, %f196, %f197, %f189;
	ld.shared.f32 	%f199, [%r24+84];
	fma.rn.f32 	%f200, %f199, %f197, %f191;
	ld.shared.f32 	%f201, [%r31+84];
	fma.rn.f32 	%f202, %f201, %f197, %f193;
	ld.shared.f32 	%f203, [%r33+84];
	fma.rn.f32 	%f204, %f203, %f197, %f195;
	ld.shared.f32 	%f205, [%r22+88];
	ld.const.f32 	%f206, [d_Filter+40];
	fma.rn.f32 	%f207, %f205, %f206, %f198;
	ld.shared.f32 	%f208, [%r24+88];
	fma.rn.f32 	%f209, %f208, %f206, %f200;
	ld.shared.f32 	%f210, [%r31+88];
	fma.rn.f32 	%f211, %f210, %f206, %f202;
	ld.shared.f32 	%f212, [%r33+88];
	fma.rn.f32 	%f213, %f212, %f206, %f204;
	ld.shared.f32 	%f214, [%r22+92];
	ld.const.f32 	%f215, [d_Filter+36];
	fma.rn.f32 	%f216, %f214, %f215, %f207;
	ld.shared.f32 	%f217, [%r24+92];
	fma.rn.f32 	%f218, %f217, %f215, %f209;
	ld.shared.f32 	%f219, [%r31+92];
	fma.rn.f32 	%f220, %f219, %f215, %f211;
	ld.shared.f32 	%f221, [%r33+92];
	fma.rn.f32 	%f222, %f221, %f215, %f213;
	ld.shared.f32 	%f223, [%r22+96];
	ld.const.f32 	%f224, [d_Filter+32];
	fma.rn.f32 	%f225, %f223, %f224, %f216;
	ld.shared.f32 	%f226, [%r24+96];
	fma.rn.f32 	%f227, %f226, %f224, %f218;
	ld.shared.f32 	%f228, [%r31+96];
	fma.rn.f32 	%f229, %f228, %f224, %f220;
	ld.shared.f32 	%f230, [%r33+96];
	fma.rn.f32 	%f231, %f230, %f224, %f222;
	ld.shared.f32 	%f232, [%r22+100];
	ld.const.f32 	%f233, [d_Filter+28];
	fma.rn.f32 	%f234, %f232, %f233, %f225;
	ld.shared.f32 	%f235, [%r24+100];
	fma.rn.f32 	%f236, %f235, %f233, %f227;
	ld.shared.f32 	%f237, [%r31+100];
	fma.rn.f32 	%f238, %f237, %f233, %f229;
	ld.shared.f32 	%f239, [%r33+100];
	fma.rn.f32 	%f240, %f239, %f233, %f231;
	ld.shared.f32 	%f241, [%r22+104];
	ld.const.f32 	%f242, [d_Filter+24];
	fma.rn.f32 	%f243, %f241, %f242, %f234;
	ld.shared.f32 	%f244, [%r24+104];
	fma.rn.f32 	%f245, %f244, %f242, %f236;
	ld.shared.f32 	%f246, [%r31+104];
	fma.rn.f32 	%f247, %f246, %f242, %f238;
	ld.shared.f32 	%f248, [%r33+104];
	fma.rn.f32 	%f249, %f248, %f242, %f240;
	ld.shared.f32 	%f250, [%r22+108];
	ld.const.f32 	%f251, [d_Filter+20];
	fma.rn.f32 	%f252, %f250, %f251, %f243;
	ld.shared.f32 	%f253, [%r24+108];
	fma.rn.f32 	%f254, %f253, %f251, %f245;
	ld.shared.f32 	%f255, [%r31+108];
	fma.rn.f32 	%f256, %f255, %f251, %f247;
	ld.shared.f32 	%f257, [%r33+108];
	fma.rn.f32 	%f258, %f257, %f251, %f249;
	ld.shared.f32 	%f259, [%r22+112];
	ld.const.f32 	%f260, [d_Filter+16];
	fma.rn.f32 	%f261, %f259, %f260, %f252;
	ld.shared.f32 	%f262, [%r24+112];
	fma.rn.f32 	%f263, %f262, %f260, %f254;
	ld.shared.f32 	%f264, [%r31+112];
	fma.rn.f32 	%f265, %f264, %f260, %f256;
	ld.shared.f32 	%f266, [%r33+112];
	fma.rn.f32 	%f267, %f266, %f260, %f258;
	ld.shared.f32 	%f268, [%r22+116];
	ld.const.f32 	%f269, [d_Filter+12];
	fma.rn.f32 	%f270, %f268, %f269, %f261;
	ld.shared.f32 	%f271, [%r24+116];
	fma.rn.f32 	%f272, %f271, %f269, %f263;
	ld.shared.f32 	%f273, [%r31+116];
	fma.rn.f32 	%f274, %f273, %f269, %f265;
	ld.shared.f32 	%f275, [%r33+116];
	fma.rn.f32 	%f276, %f275, %f269, %f267;
	ld.shared.f32 	%f277, [%r22+120];
	ld.const.f32 	%f278, [d_Filter+8];
	fma.rn.f32 	%f279, %f277, %f278, %f270;
	ld.shared.f32 	%f280, [%r24+120];
	fma.rn.f32 	%f281, %f280, %f278, %f272;
	ld.shared.f32 	%f282, [%r31+120];
	fma.rn.f32 	%f283, %f282, %f278, %f274;
	ld.shared.f32 	%f284, [%r33+120];
	fma.rn.f32 	%f285, %f284, %f278, %f276;
	ld.shared.f32 	%f286, [%r22+124];
	ld.const.f32 	%f287, [d_Filter+4];
	fma.rn.f32 	%f288, %f286, %f287, %f279;
	ld.shared.f32 	%f289, [%r24+124];
	fma.rn.f32 	%f290, %f289, %f287, %f281;
	ld.shared.f32 	%f291, [%r31+124];
	fma.rn.f32 	%f292, %f291, %f287, %f283;
	ld.shared.f32 	%f293, [%r33+124];
	fma.rn.f32 	%f294, %f293, %f287, %f285;
	ld.shared.f32 	%f295, [%r22+128];
	ld.const.f32 	%f296, [d_Filter];
	fma.rn.f32 	%f297, %f295, %f296, %f288;
	ld.shared.f32 	%f298, [%r24+128];
	fma.rn.f32 	%f299, %f298, %f296, %f290;
	ld.shared.f32 	%f300, [%r31+128];
	fma.rn.f32 	%f301, %f300, %f296, %f292;
	ld.shared.f32 	%f302, [%r33+128];
	fma.rn.f32 	%f303, %f302, %f296, %f294;
	cvta.to.global.u64 	%rd19, %rd1;
	add.s64 	%rd20, %rd19, %rd9;
	st.global.f32 	[%rd20+64], %f297;
	mul.wide.u32 	%rd21, %r25, 4;
	add.s64 	%rd22, %rd19, %rd21;
	st.global.f32 	[%rd22], %f299;
	mul.wide.u32 	%rd23, %r29, 4;
	add.s64 	%rd24, %rd19, %rd23;
	st.global.f32 	[%rd24], %f301;
	add.s32 	%r36, %r34, -16;
	mul.wide.u32 	%rd25, %r36, 4;
	add.s64 	%rd26, %rd19, %rd25;
	st.global.f32 	[%rd26], %f303;
	ret;

}
	// .globl	_Z20convolutionColumnGPUPfS_ii
.visible .entry _Z20convolutionColumnGPUPfS_ii(
	.param .u64 .ptr .align 1 _Z20convolutionColumnGPUPfS_ii_param_0,
	.param .u64 .ptr .align 1 _Z20convolutionColumnGPUPfS_ii_param_1,
	.param .u32 _Z20convolutionColumnGPUPfS_ii_param_2,
	.param .u32 _Z20convolutionColumnGPUPfS_ii_param_3
)
{
	.reg .b32 	%r<47>;
	.reg .b32 	%f<304>;
	.reg .b64 	%rd<31>;
	// demoted variable
	.shared .align 4 .b8 _ZZ20convolutionColumnGPUPfS_iiE4data[24576];
	ld.param.u64 	%rd1, [_Z20convolutionColumnGPUPfS_ii_param_0];
	ld.param.u64 	%rd2, [_Z20convolutionColumnGPUPfS_ii_param_1];
	ld.param.u32 	%r1, [_Z20convolutionColumnGPUPfS_ii_param_2];
	cvta.to.global.u64 	%rd3, %rd2;
	mov.u32 	%r2, %ctaid.y;
	mov.u32 	%r3, %ntid.y;
	mul.lo.s32 	%r4, %r2, %r3;
	shl.b32 	%r5, %r4, 1;
	mov.u32 	%r6, %tid.y;
	add.s32 	%r7, %r5, %r6;
	mov.u32 	%r8, %ctaid.x;
	mov.u32 	%r9, %ntid.x;
	mul.lo.s32 	%r10, %r8, %r9;
	shl.b32 	%r11, %r10, 1;
	mov.u32 	%r12, %tid.x;
	add.s32 	%r13, %r11, %r12;
	add.s32 	%r14, %r7, 16;
	add.s32 	%r15, %r1, 32;
	mul.lo.s32 	%r16, %r15, %r14;
	add.s32 	%r17, %r13, %r16;
	add.s32 	%r18, %r17, 16;
	shl.b32 	%r19, %r6, 6;
	add.s32 	%r20, %r19, %r12;
	shl.b32 	%r21, %r15, 4;
	cvt.s64.s32 	%rd4, %r21;
	cvt.s64.s32 	%rd5, %r16;
	cvt.s64.s32 	%rd6, %r13;
	add.s64 	%rd7, %rd6, %rd5;
	sub.s64 	%rd8, %rd7, %rd4;
	shl.b64 	%rd9, %rd8, 2;
	add.s64 	%rd10, %rd3, %rd9;
	ld.global.f32 	%f1, [%rd10+64];
	shl.b32 	%r22, %r20, 2;
	mov.u32 	%r23, _ZZ20convolutionColumnGPUPfS_iiE4data;
	add.s32 	%r24, %r23, %r22;
	st.shared.f32 	[%r24], %f1;
	add.s32 	%r25, %r18, %r9;
	sub.s32 	%r26, %r25, %r21;
	mul.wide.u32 	%rd11, %r26, 4;
	add.s64 	%rd12, %rd3, %rd11;
	ld.global.f32 	%f2, [%rd12];
	shl.b32 	%r27, %r9, 2;
	add.s32 	%r28, %r24, %r27;
	st.shared.f32 	[%r28], %f2;
	add.s64 	%rd13, %rd7, %rd4;
	shl.b64 	%rd14, %rd13, 2;
	add.s64 	%rd15, %rd3, %rd14;
	ld.global.f32 	%f3, [%rd15+64];
	add.s32 	%r29, %r6, %r3;
	shl.b32 	%r30, %r29, 6;
	add.s32 	%r31, %r30, %r12;
	shl.b32 	%r32, %r31, 2;
	add.s32 	%r33, %r23, %r32;
	st.shared.f32 	[%r33], %f3;
	add.s32 	%r34, %r25, %r21;
	mul.wide.u32 	%rd16, %r34, 4;
	add.s64 	%rd17, %rd3, %rd16;
	ld.global.f32 	%f4, [%rd17];
	add.s32 	%r35, %r33, %r27;
	st.shared.f32 	[%r35], %f4;
	add.s32 	%r36, %r9, 16;
	mad.lo.s32 	%r37, %r15, %r36, %r18;
	mul.wide.u32 	%rd18, %r37, 4;
	add.s64 	%rd19, %rd3, %rd18;
	ld.global.f32 	%f5, [%rd19];
	shl.b32 	%r38, %r3, 9;
	add.s32 	%r39, %r24, %r38;
	st.shared.f32 	[%r39], %f5;
	add.s32 	%r40, %r37, %r9;
	mul.wide.u32 	%rd20, %r40, 4;
	add.s64 	%rd21, %rd3, %rd20;
	ld.global.f32 	%f6, [%rd21];
	add.s32 	%r41, %r39, %r27;
	st.shared.f32 	[%r41], %f6;
	bar.sync 	0;
	ld.shared.f32 	%f7, [%r24];
	ld.const.f32 	%f8, [d_Filter+128];
	fma.rn.f32 	%f9, %f7, %f8, 0f00000000;
	ld.shared.f32 	%f10, [%r28];
	fma.rn.f32 	%f11, %f8, %f10, 0f00000000;
	ld.shared.f32 	%f12, [%r33];
	fma.rn.f32 	%f13, %f12, %f8, 0f00000000;
	ld.shared.f32 	%f14, [%r35];
	fma.rn.f32 	%f15, %f8, %f14, 0f00000000;
	ld.shared.f32 	%f16, [%r24+256];
	ld.const.f32 	%f17, [d_Filter+124];
	fma.rn.f32 	%f18, %f16, %f17, %f9;
	ld.shared.f32 	%f19, [%r28+256];
	fma.rn.f32 	%f20, %f17, %f19, %f11;
	ld.shared.f32 	%f21, [%r33+256];
	fma.rn.f32 	%f22, %f21, %f17, %f13;
	ld.shared.f32 	%f23, [%r35+256];
	fma.rn.f32 	%f24, %f17, %f23, %f15;
	ld.shared.f32 	%f25, [%r24+512];
	ld.const.f32 	%f26, [d_Filter+120];
	fma.rn.f32 	%f27, %f25, %f26, %f18;
	ld.shared.f32 	%f28, [%r28+512];
	fma.rn.f32 	%f29, %f26, %f28, %f20;
	ld.shared.f32 	%f30, [%r33+512];
	fma.rn.f32 	%f31, %f30, %f26, %f22;
	ld.shared.f32 	%f32, [%r35+512];
	fma.rn.f32 	%f33, %f26, %f32, %f24;
	ld.shared.f32 	%f34, [%r24+768];
	ld.const.f32 	%f35, [d_Filter+116];
	fma.rn.f32 	%f36, %f34, %f35, %f27;
	ld.shared.f32 	%f37, [%r28+768];
	fma.rn.f32 	%f38, %f35, %f37, %f29;
	ld.shared.f32 	%f39, [%r33+768];
	fma.rn.f32 	%f40, %f39, %f35, %f31;
	ld.shared.f32 	%f41, [%r35+768];
	fma.rn.f32 	%f42, %f35, %f41, %f33;
	ld.shared.f32 	%f43, [%r24+1024];
	ld.const.f32 	%f44, [d_Filter+112];
	fma.rn.f32 	%f45, %f43, %f44, %f36;
	ld.shared.f32 	%f46, [%r28+1024];
	fma.rn.f32 	%f47, %f44, %f46, %f38;
	ld.shared.f32 	%f48, [%r33+1024];
	fma.rn.f32 	%f49, %f48, %f44, %f40;
	ld.shared.f32 	%f50, [%r35+1024];
	fma.rn.f32 	%f51, %f44, %f50, %f42;
	ld.shared.f32 	%f52, [%r24+1280];
	ld.const.f32 	%f53, [d_Filter+108];
	fma.rn.f32 	%f54, %f52, %f53, %f45;
	ld.shared.f32 	%f55, [%r28+1280];
	fma.rn.f32 	%f56, %f53, %f55, %f47;
	ld.shared.f32 	%f57, [%r33+1280];
	fma.rn.f32 	%f58, %f57, %f53, %f49;
	ld.shared.f32 	%f59, [%r35+1280];
	fma.rn.f32 	%f60, %f53, %f59, %f51;
	ld.shared.f32 	%f61, [%r24+1536];
	ld.const.f32 	%f62, [d_Filter+104];
	fma.rn.f32 	%f63, %f61, %f62, %f54;
	ld.shared.f32 	%f64, [%r28+1536];
	fma.rn.f32 	%f65, %f62, %f64, %f56;
	ld.shared.f32 	%f66, [%r33+1536];
	fma.rn.f32 	%f67, %f66, %f62, %f58;
	ld.shared.f32 	%f68, [%r35+1536];
	fma.rn.f32 	%f69, %f62, %f68, %f60;
	ld.shared.f32 	%f70, [%r24+1792];
	ld.const.f32 	%f71, [d_Filter+100];
	fma.rn.f32 	%f72, %f70, %f71, %f63;
	ld.shared.f32 	%f73, [%r28+1792];
	fma.rn.f32 	%f74, %f71, %f73, %f65;
	ld.shared.f32 	%f75, [%r33+1792];
	fma.rn.f32 	%f76, %f75, %f71, %f67;
	ld.shared.f32 	%f77, [%r35+1792];
	fma.rn.f32 	%f78, %f71, %f77, %f69;
	ld.shared.f32 	%f79, [%r24+2048];
	ld.const.f32 	%f80, [d_Filter+96];
	fma.rn.f32 	%f81, %f79, %f80, %f72;
	ld.shared.f32 	%f82, [%r28+2048];
	fma.rn.f32 	%f83, %f80, %f82, %f74;
	ld.shared.f32 	%f84, [%r33+2048];
	fma.rn.f32 	%f85, %f84, %f80, %f76;
	ld.shared.f32 	%f86, [%r35+2048];
	fma.rn.f32 	%f87, %f80, %f86, %f78;
	ld.shared.f32 	%f88, [%r24+2304];
	ld.const.f32 	%f89, [d_Filter+92];
	fma.rn.f32 	%f90, %f88, %f89, %f81;
	ld.shared.f32 	%f91, [%r28+2304];
	fma.rn.f32 	%f92, %f89, %f91, %f83;
	ld.shared.f32 	%f93, [%r33+2304];
	fma.rn.f32 	%f94, %f93, %f89, %f85;
	ld.shared.f32 	%f95, [%r35+2304];
	fma.rn.f32 	%f96, %f89, %f95, %f87;
	ld.shared.f32 	%f97, [%r24+2560];
	ld.const.f32 	%f98, [d_Filter+88];
	fma.rn.f32 	%f99, %f97, %f98, %f90;
	ld.shared.f32 	%f100, [%r28+2560];
	fma.rn.f32 	%f101, %f98, %f100, %f92;
	ld.shared.f32 	%f102, [%r33+2560];
	fma.rn.f32 	%f103, %f102, %f98, %f94;
	ld.shared.f32 	%f104, [%r35+2560];
	fma.rn.f32 	%f105, %f98, %f104, %f96;
	ld.shared.f32 	%f106, [%r24+2816];
	ld.const.f32 	%f107, [d_Filter+84];
	fma.rn.f32 	%f108, %f106, %f107, %f99;
	ld.shared.f32 	%f109, [%r28+2816];
	fma.rn.f32 	%f110, %f107, %f109, %f101;
	ld.shared.f32 	%f111, [%r33+2816];
	fma.rn.f32 	%f112, %f111, %f107, %f103;
	ld.shared.f32 	%f113, [%r35+2816];
	fma.rn.f32 	%f114, %f107, %f113, %f105;
	ld.shared.f32 	%f115, [%r24+3072];
	ld.const.f32 	%f116, [d_Filter+80];
	fma.rn.f32 	%f117, %f115, %f116, %f108;
	ld.shared.f32 	%f118, [%r28+3072];
	fma.rn.f32 	%f119, %f116, %f118, %f110;
	ld.shared.f32 	%f120, [%r33+3072];
	fma.rn.f32 	%f121, %f120, %f116, %f112;
	ld.shared.f32 	%f122, [%r35+3072];
	fma.rn.f32 	%f123, %f116, %f122, %f114;
	ld.shared.f32 	%f124, [%r24+3328];
	ld.const.f32 	%f125, [d_Filter+76];
	fma.rn.f32 	%f126, %f124, %f125, %f117;
	ld.shared.f32 	%f127, [%r28+3328];
	fma.rn.f32 	%f128, %f125, %f127, %f119;
	ld.shared.f32 	%f129, [%r33+3328];
	fma.rn.f32 	%f130, %f129, %f125, %f121;
	ld.shared.f32 	%f131, [%r35+3328];
	fma.rn.f32 	%f132, %f125, %f131, %f123;
	ld.shared.f32 	%f133, [%r24+3584];
	ld.const.f32 	%f134, [d_Filter+72];
	fma.rn.f32 	%f135, %f133, %f134, %f126;
	ld.shared.f32 	%f136, [%r28+3584];
	fma.rn.f32 	%f137, %f134, %f136, %f128;
	ld.shared.f32 	%f138, [%r33+3584];
	fma.rn.f32 	%f139, %f138, %f134, %f130;
	ld.shared.f32 	%f140, [%r35+3584];
	fma.rn.f32 	%f141, %f134, %f140, %f132;
	ld.shared.f32 	%f142, [%r24+3840];
	ld.const.f32 	%f143, [d_Filter+68];
	fma.rn.f32 	%f144, %f142, %f143, %f135;
	ld.shared.f32 	%f145, [%r28+3840];
	fma.rn.f32 	%f146, %f143, %f145, %f137;
	ld.shared.f32 	%f147, [%r33+3840];
	fma.rn.f32 	%f148, %f147, %f143, %f139;
	ld.shared.f32 	%f149, [%r35+3840];
	fma.rn.f32 	%f150, %f143, %f149, %f141;
	ld.shared.f32 	%f151, [%r24+4096];
	ld.const.f32 	%f152, [d_Filter+64];
	fma.rn.f32 	%f153, %f151, %f152, %f144;
	ld.shared.f32 	%f154, [%r28+4096];
	fma.rn.f32 	%f155, %f152, %f154, %f146;
	ld.shared.f32 	%f156, [%r33+4096];
	fma.rn.f32 	%f157, %f156, %f152, %f148;
	ld.shared.f32 	%f158, [%r35+4096];
	fma.rn.f32 	%f159, %f152, %f158, %f150;
	ld.shared.f32 	%f160, [%r24+4352];
	ld.const.f32 	%f161, [d_Filter+60];
	fma.rn.f32 	%f162, %f160, %f161, %f153;
	ld.shared.f32 	%f163, [%r28+4352];
	fma.rn.f32 	%f164, %f161, %f163, %f155;
	ld.shared.f32 	%f165, [%r33+4352];
	fma.rn.f32 	%f166, %f165, %f161, %f157;
	ld.shared.f32 	%f167, [%r35+4352];
	fma.rn.f32 	%f168, %f161, %f167, %f159;
	ld.shared.f32 	%f169, [%r24+4608];
	ld.const.f32 	%f170, [d_Filter+56];
	fma.rn.f32 	%f171, %f169, %f170, %f162;
	ld.shared.f32 	%f172, [%r28+4608];
	fma.rn.f32 	%f173, %f170, %f172, %f164;
	ld.shared.f32 	%f174, [%r33+4608];
	fma.rn.f32 	%f175, %f174, %f170, %f166;
	ld.shared.f32 	%f176, [%r35+4608];
	fma.rn.f32 	%f177, %f170, %f176, %f168;
	ld.shared.f32 	%f178, [%r24+4864];
	ld.const.f32 	%f179, [d_Filter+52];
	fma.rn.f32 	%f180, %f178, %f179, %f171;
	ld.shared.f32 	%f181, [%r28+4864];
	fma.rn.f32 	%f182, %f179, %f181, %f173;
	ld.shared.f32 	%f183, [%r33+4864];
	fma.rn.f32 	%f184, %f183, %f179, %f175;
	ld.shared.f32 	%f185, [%r35+4864];
	fma.rn.f32 	%f186, %f179, %f185, %f177;
	ld.shared.f32 	%f187, [%r24+5120];
	ld.const.f32 	%f188, [d_Filter+48];
	fma.rn.f32 	%f189, %f187, %f188, %f180;
	ld.shared.f32 	%f190, [%r28+5120];
	fma.rn.f32 	%f191, %f188, %f190, %f182;
	ld.shared.f32 	%f192, [%r33+5120];
	fma.rn.f32 	%f193, %f192, %f188, %f184;
	ld.shared.f32 	%f194, [%r35+5120];
	fma.rn.f32 	%f195, %f188, %f194, %f186;
	ld.shared.f32 	%f196, [%r24+5376];
	ld.const.f32 	%f197, [d_Filter+44];
	fma.rn.f32 	%f198, %f196, %f197, %f189;
	ld.shared.f32 	%f199, [%r28+5376];
	fma.rn.f32 	%f200, %f197, %f199, %f191;
	ld.shared.f32 	%f201, [%r33+5376];
	fma.rn.f32 	%f202, %f201, %f197, %f193;
	ld.shared.f32 	%f203, [%r35+5376];
	fma.rn.f32 	%f204, %f197, %f203, %f195;
	ld.shared.f32 	%f205, [%r24+5632];
	ld.const.f32 	%f206, [d_Filter+40];
	fma.rn.f32 	%f207, %f205, %f206, %f198;
	ld.shared.f32 	%f208, [%r28+5632];
	fma.rn.f32 	%f209, %f206, %f208, %f200;
	ld.shared.f32 	%f210, [%r33+5632];
	fma.rn.f32 	%f211, %f210, %f206, %f202;
	ld.shared.f32 	%f212, [%r35+5632];
	fma.rn.f32 	%f213, %f206, %f212, %f204;
	ld.shared.f32 	%f214, [%r24+5888];
	ld.const.f32 	%f215, [d_Filter+36];
	fma.rn.f32 	%f216, %f214, %f215, %f207;
	ld.shared.f32 	%f217, [%r28+5888];
	fma.rn.f32 	%f218, %f215, %f217, %f209;
	ld.shared.f32 	%f219, [%r33+5888];
	fma.rn.f32 	%f220, %f219, %f215, %f211;
	ld.shared.f32 	%f221, [%r35+5888];
	fma.rn.f32 	%f222, %f215, %f221, %f213;
	ld.shared.f32 	%f223, [%r24+6144];
	ld.const.f32 	%f224, [d_Filter+32];
	fma.rn.f32 	%f225, %f223, %f224, %f216;
	ld.shared.f32 	%f226, [%r28+6144];
	fma.rn.f32 	%f227, %f224, %f226, %f218;
	ld.shared.f32 	%f228, [%r33+6144];
	fma.rn.f32 	%f229, %f228, %f224, %f220;
	ld.shared.f32 	%f230, [%r35+6144];
	fma.rn.f32 	%f231, %f224, %f230, %f222;
	ld.shared.f32 	%f232, [%r24+6400];
	ld.const.f32 	%f233, [d_Filter+28];
	fma.rn.f32 	%f234, %f232, %f233, %f225;
	ld.shared.f32 	%f235, [%r28+6400];
	fma.rn.f32 	%f236, %f233, %f235, %f227;
	ld.shared.f32 	%f237, [%r33+6400];
	fma.rn.f32 	%f238, %f237, %f233, %f229;
	ld.shared.f32 	%f239, [%r35+6400];
	fma.rn.f32 	%f240, %f233, %f239, %f231;
	ld.shared.f32 	%f241, [%r24+6656];
	ld.const.f32 	%f242, [d_Filter+24];
	fma.rn.f32 	%f243, %f241, %f242, %f234;
	ld.shared.f32 	%f244, [%r28+6656];
	fma.rn.f32 	%f245, %f242, %f244, %f236;
	ld.shared.f32 	%f246, [%r33+6656];
	fma.rn.f32 	%f247, %f246, %f242, %f238;
	ld.shared.f32 	%f248, [%r35+6656];
	fma.rn.f32 	%f249, %f242, %f248, %f240;
	ld.shared.f32 	%f250, [%r24+6912];
	ld.const.f32 	%f251, [d_Filter+20];
	fma.rn.f32 	%f252, %f250, %f251, %f243;
	ld.shared.f32 	%f253, [%r28+6912];
	fma.rn.f32 	%f254, %f251, %f253, %f245;
	ld.shared.f32 	%f255, [%r33+6912];
	fma.rn.f32 	%f256, %f255, %f251, %f247;
	ld.shared.f32 	%f257, [%r35+6912];
	fma.rn.f32 	%f258, %f251, %f257, %f249;
	ld.shared.f32 	%f259, [%r24+7168];
	ld.const.f32 	%f260, [d_Filter+16];
	fma.rn.f32 	%f261, %f259, %f260, %f252;
	ld.shared.f32 	%f262, [%r28+7168];
	fma.rn.f32 	%f263, %f260, %f262, %f254;
	ld.shared.f32 	%f264, [%r33+7168];
	fma.rn.f32 	%f265, %f264, %f260, %f256;
	ld.shared.f32 	%f266, [%r35+7168];
	fma.rn.f32 	%f267, %f260, %f266, %f258;
	ld.shared.f32 	%f268, [%r24+7424];
	ld.const.f32 	%f269, [d_Filter+12];
	fma.rn.f32 	%f270, %f268, %f269, %f261;
	ld.shared.f32 	%f271, [%r28+7424];
	fma.rn.f32 	%f272, %f269, %f271, %f263;
	ld.shared.f32 	%f273, [%r33+7424];
	fma.rn.f32 	%f274, %f273, %f269, %f265;
	ld.shared.f32 	%f275, [%r35+7424];
	fma.rn.f32 	%f276, %f269, %f275, %f267;
	ld.shared.f32 	%f277, [%r24+7680];
	ld.const.f32 	%f278, [d_Filter+8];
	fma.rn.f32 	%f279, %f277, %f278, %f270;
	ld.shared.f32 	%f280, [%r28+7680];
	fma.rn.f32 	%f281, %f278, %f280, %f272;
	ld.shared.f32 	%f282, [%r33+7680];
	fma.rn.f32 	%f283, %f282, %f278, %f274;
	ld.shared.f32 	%f284, [%r35+7680];
	fma.rn.f32 	%f285, %f278, %f284, %f276;
	ld.shared.f32 	%f286, [%r24+7936];
	ld.const.f32 	%f287, [d_Filter+4];
	fma.rn.f32 	%f288, %f286, %f287, %f279;
	ld.shared.f32 	%f289, [%r28+7936];
	fma.rn.f32 	%f290, %f287, %f289, %f281;
	ld.shared.f32 	%f291, [%r33+7936];
	fma.rn.f32 	%f292, %f291, %f287, %f283;
	ld.shared.f32 	%f293, [%r35+7936];
	fma.rn.f32 	%f294, %f287, %f293, %f285;
	ld.shared.f32 	%f295, [%r24+8192];
	ld.const.f32 	%f296, [d_Filter];
	fma.rn.f32 	%f297, %f295, %f296, %f288;
	ld.shared.f32 	%f298, [%r28+8192];
	fma.rn.f32 	%f299, %f296, %f298, %f290;
	ld.shared.f32 	%f300, [%r33+8192];
	fma.rn.f32 	%f301, %f300, %f296, %f292;
	ld.shared.f32 	%f302, [%r35+8192];
	fma.rn.f32 	%f303, %f296, %f302, %f294;
	cvta.to.global.u64 	%rd22, %rd1;
	mad.lo.s32 	%r42, %r1, %r7, %r13;
	mul.wide.s32 	%rd23, %r42, 4;
	add.s64 	%rd24, %rd22, %rd23;
	st.global.f32 	[%rd24], %f297;
	add.s32 	%r43, %r42, %r9;
	mul.wide.u32 	%rd25, %r43, 4;
	add.s64 	%rd26, %rd22, %rd25;
	st.global.f32 	[%rd26], %f299;
	add.s32 	%r44, %r29, %r5;
	mad.lo.s32 	%r45, %r44, %r1, %r13;
	mul.wide.u32 	%rd27, %r45, 4;
	add.s64 	%rd28, %rd22, %rd27;
	st.global.f32 	[%rd28], %f301;
	add.s32 	%r46, %r45, %r9;
	mul.wide.u32 	%rd29, %r46, 4;
	add.s64 	%rd30, %rd22, %rd29;
	st.global.f32 	[%rd30], %f303;
	ret;

}


// ===== COMPILED SASS (sm_100) =====

	.target	sm_100

	.elftype	@"ET_EXEC"


//--------------------- .note.nv.tkinfo           --------------------------
	.section	.note.nv.tkinfo,"",@"SHT_NOTE"
	.sectionflags	@"SHF_NOTE_NV_TKINFO"
	.tkinfo
        /*0018*/ 	.word	0x00000002
        /*0030*/ 	.string	""
        /*0030*/ 	.string	"ptxas"
        /*0030*/ 	.string	"Cuda compilation tools, release 13.0, V13.0.88"
        /*0030*/ 	.string	"Build cuda_13.0.r13.0/compiler.36424714_0"
        /*0030*/ 	.string	"-arch sm_100 -m 64 "



//--------------------- .note.nv.cuinfo           --------------------------
	.section	.note.nv.cuinfo,"",@"SHT_NOTE"
	.sectionflags	@"SHF_NOTE_NV_CUINFO"
        /*0018*/ 	.short	0x0002
        /*001a*/ 	.short	0x0064
        /*001c*/ 	.short	0x0082
	.zero		2


//--------------------- .nv.info                  --------------------------
	.section	.nv.info,"",@"SHT_CUDA_INFO"
	.align	4


	//----- nvinfo : EIATTR_REGCOUNT
	.align		4
        /*0000*/ 	.byte	0x04, 0x2f
        /*0002*/ 	.short	(.L_2 - .L_1)
	.align		4
.L_1:
        /*0004*/ 	.word	index@(_Z17convolutionRowGPUPfS_ii)
        /*0008*/ 	.word	0x00000020


	//----- nvinfo : EIATTR_FRAME_SIZE
	.align		4
.L_2:
        /*000c*/ 	.byte	0x04, 0x11
        /*000e*/ 	.short	(.L_4 - .L_3)
	.align		4
.L_3:
        /*0010*/ 	.word	index@(_Z17convolutionRowGPUPfS_ii)
        /*0014*/ 	.word	0x00000000


	//----- nvinfo : EIATTR_REGCOUNT
	.align		4
.L_4:
        /*0018*/ 	.byte	0x04, 0x2f
        /*001a*/ 	.short	(.L_6 - .L_5)
	.align		4
.L_5:
        /*001c*/ 	.word	index@(_Z20convolutionColumnGPUPfS_ii)
        /*0020*/ 	.word	0x00000020


	//----- nvinfo : EIATTR_FRAME_SIZE
	.align		4
.L_6:
        /*0024*/ 	.byte	0x04, 0x11
        /*0026*/ 	.short	(.L_8 - .L_7)
	.align		4
.L_7:
        /*0028*/ 	.word	index@(_Z20convolutionColumnGPUPfS_ii)
        /*002c*/ 	.word	0x00000000


	//----- nvinfo : EIATTR_MIN_STACK_SIZE
	.align		4
.L_8:
        /*0030*/ 	.byte	0x04, 0x12
        /*0032*/ 	.short	(.L_10 - .L_9)
	.align		4
.L_9:
        /*0034*/ 	.word	index@(_Z20convolutionColumnGPUPfS_ii)
        /*0038*/ 	.word	0x00000000


	//----- nvinfo : EIATTR_MIN_STACK_SIZE
	.align		4
.L_10:
        /*003c*/ 	.byte	0x04, 0x12
        /*003e*/ 	.short	(.L_12 - .L_11)
	.align		4
.L_11:
        /*0040*/ 	.word	index@(_Z17convolutionRowGPUPfS_ii)
        /*0044*/ 	.word	0x00000000
.L_12:


//--------------------- .nv.compat                --------------------------
	.section	.nv.compat,"",@"SHT_CUDA_COMPAT_INFO"
	.align	4
        /*0000*/ 	.byte	0x02, 0x09, 0x00, 0x00, 0x02, 0x02, 0x01, 0x00, 0x02, 0x05, 0x05, 0x00, 0x03, 0x07, 0x01, 0x01
        /*0010*/ 	.byte	0x02, 0x03, 0x00, 0x00, 0x02, 0x06, 0x01, 0x00, 0x04, 0x0b, 0x08, 0x00, 0x09, 0x00, 0x00, 0x00
        /*0020*/ 	.byte	0x00, 0x00, 0x00, 0x00


//--------------------- .nv.info._Z20convolutionColumnGPUPfS_ii --------------------------
	.section	.nv.info._Z20convolutionColumnGPUPfS_ii,"",@"SHT_CUDA_INFO"
	.sectionflags	@""
	.align	4


	//----- nvinfo : EIATTR_CUDA_API_VERSION
	.align		4
        /*0000*/ 	.byte	0x04, 0x37
        /*0002*/ 	.short	(.L_14 - .L_13)
.L_13:
        /*0004*/ 	.word	0x00000082


	//----- nvinfo : EIATTR_KPARAM_INFO
	.align		4
.L_14:
        /*0008*/ 	.byte	0x04, 0x17
        /*000a*/ 	.short	(.L_16 - .L_15)
.L_15:
        /*000c*/ 	.word	0x00000000
        /*0010*/ 	.short	0x0003
        /*0012*/ 	.short	0x0014
        /*0014*/ 	.byte	0x00, 0xf0, 0x11, 0x00


	//----- nvinfo : EIATTR_KPARAM_INFO
	.align		4
.L_16:
        /*0018*/ 	.byte	0x04, 0x17
        /*001a*/ 	.short	(.L_18 - .L_17)
.L_17:
        /*001c*/ 	.word	0x00000000
        /*0020*/ 	.short	0x0002
        /*0022*/ 	.short	0x0010
        /*0024*/ 	.byte	0x00, 0xf0, 0x11, 0x00


	//----- nvinfo : EIATTR_KPARAM_INFO
	.align		4
.L_18:
        /*0028*/ 	.byte	0x04, 0x17
        /*002a*/ 	.short	(.L_20 - .L_19)
.L_19:
        /*002c*/ 	.word	0x00000000
        /*0030*/ 	.short	0x0001
        /*0032*/ 	.short	0x0008
        /*0034*/ 	.byte	0x00, 0xf5, 0x21, 0x00


	//----- nvinfo : EIATTR_KPARAM_INFO
	.align		4
.L_20:
        /*0038*/ 	.byte	0x04, 0x17
        /*003a*/ 	.short	(.L_22 - .L_21)
.L_21:
        /*003c*/ 	.word	0x00000000
        /*0040*/ 	.short	0x0000
        /*0042*/ 	.short	0x0000
        /*0044*/ 	.byte	0x00, 0xf5, 0x21, 0x00


	//----- nvinfo : EIATTR_SPARSE_MMA_MASK
	.align		4
.L_22:
        /*0048*/ 	.byte	0x03, 0x50
        /*004a*/ 	.short	0x0000


	//----- nvinfo : EIATTR_MAXREG_COUNT
	.align		4
        /*004c*/ 	.byte	0x03, 0x1b
        /*004e*/ 	.short	0x00ff


	//----- nvinfo : EIATTR_NUM_BARRIERS
	.align		4
        /*0050*/ 	.byte	0x02, 0x4c
        /*0052*/ 	.byte	0x01
	.zero		1


	//----- nvinfo : EIATTR_MERCURY_ISA_VERSION
	.align		4
        /*0054*/ 	.byte	0x03, 0x5f
        /*0056*/ 	.short	0x0101


	//----- nvinfo : EIATTR_VRC_CTA_INIT_COUNT
	.align		4
        /*0058*/ 	.byte	0x02, 0x4a
	.zero		1
	.zero		1


	//----- nvinfo : EIATTR_EXIT_INSTR_OFFSETS
	.align		4
        /*005c*/ 	.byte	0x04, 0x1c
        /*005e*/ 	.short	(.L_24 - .L_23)


	//   ....[0]....
.L_23:
        /*0060*/ 	.word	0x00001620


	//----- nvinfo : EIATTR_CBANK_PARAM_SIZE
	.align		4
.L_24:
        /*0064*/ 	.byte	0x03, 0x19
        /*0066*/ 	.short	0x0018


	//----- nvinfo : EIATTR_PARAM_CBANK
	.align		4
        /*0068*/ 	.byte	0x04, 0x0a
        /*006a*/ 	.short	(.L_26 - .L_25)
	.align		4
.L_25:
        /*006c*/ 	.word	index@(.nv.constant0._Z20convolutionColumnGPUPfS_ii)
        /*0070*/ 	.short	0x0380
        /*0072*/ 	.short	0x0018


	//----- nvinfo : EIATTR_SW_WAR
	.align		4
.L_26:
        /*0074*/ 	.byte	0x04, 0x36
        /*0076*/ 	.short	(.L_28 - .L_27)
.L_27:
        /*0078*/ 	.word	0x00000008
.L_28:


//--------------------- .nv.info._Z17convolutionRowGPUPfS_ii --------------------------
	.section	.nv.info._Z17convolutionRowGPUPfS_ii,"",@"SHT_CUDA_INFO"
	.sectionflags	@""
	.align	4


	//----- nvinfo : EIATTR_CUDA_API_VERSION
	.align		4
        /*0000*/ 	.byte	0x04, 0x37
        /*0002*/ 	.short	(.L_30 - .L_29)
.L_29:
        /*0004*/ 	.word	0x00000082


	//----- nvinfo : EIATTR_KPARAM_INFO
	.align		4
.L_30:
        /*0008*/ 	.byte	0x04, 0x17
        /*000a*/ 	.short	(.L_32 - .L_31)
.L_31:
        /*000c*/ 	.word	0x00000000
        /*0010*/ 	.short	0x0003
        /*0012*/ 	.short	0x0014
        /*0014*/ 	.byte	0x00, 0xf0, 0x11, 0x00


	//----- nvinfo : EIATTR_KPARAM_INFO
	.align		4
.L_32:
        /*0018*/ 	.byte	0x04, 0x17
        /*001a*/ 	.short	(.L_34 - .L_33)
.L_33:
        /*001c*/ 	.word	0x00000000
        /*0020*/ 	.short	0x0002
        /*0022*/ 	.short	0x0010
        /*0024*/ 	.byte	0x00, 0xf0, 0x11, 0x00


	//----- nvinfo : EIATTR_KPARAM_INFO
	.align		4
.L_34:
        /*0028*/ 	.byte	0x04, 0x17
        /*002a*/ 	.short	(.L_36 - .L_35)
.L_35:
        /*002c*/ 	.word	0x00000000
        /*0030*/ 	.short	0x0001
        /*0032*/ 	.short	0x0008
        /*0034*/ 	.byte	0x00, 0xf5, 0x21, 0x00


	//----- nvinfo : EIATTR_KPARAM_INFO
	.align		4
.L_36:
        /*0038*/ 	.byte	0x04, 0x17
        /*003a*/ 	.short	(.L_38 - .L_37)
.L_37:
        /*003c*/ 	.word	0x00000000
        /*0040*/ 	.short	0x0000
        /*0042*/ 	.short	0x0000
        /*0044*/ 	.byte	0x00, 0xf5, 0x21, 0x00


	//----- nvinfo : EIATTR_SPARSE_MMA_MASK
	.align		4
.L_38:
        /*0048*/ 	.byte	0x03, 0x50
        /*004a*/ 	.short	0x0000


	//----- nvinfo : EIATTR_MAXREG_COUNT
	.align		4
        /*004c*/ 	.byte	0x03, 0x1b
        /*004e*/ 	.short	0x00ff


	//----- nvinfo : EIATTR_NUM_BARRIERS
	.align		4
        /*0050*/ 	.byte	0x02, 0x4c
        /*0052*/ 	.byte	0x01
	.zero		1


	//----- nvinfo : EIATTR_MERCURY_ISA_VERSION
	.align		4
        /*0054*/ 	.byte	0x03, 0x5f
        /*0056*/ 	.short	0x0101


	//----- nvinfo : EIATTR_VRC_CTA_INIT_COUNT
	.align		4
        /*0058*/ 	.byte	0x02, 0x4a
	.zero		1
	.zero		1


	//----- nvinfo : EIATTR_EXIT_INSTR_OFFSETS
	.align		4
        /*005c*/ 	.byte	0x04, 0x1c
        /*005e*/ 	.short	(.L_40 - .L_39)


	//   ....[0]....
.L_39:
        /*0060*/ 	.word	0x000015a0


	//----- nvinfo : EIATTR_CBANK_PARAM_SIZE
	.align		4
.L_40:
        /*0064*/ 	.byte	0x03, 0x19
        /*0066*/ 	.short	0x0018


	//----- nvinfo : EIATTR_PARAM_CBANK
	.align		4
        /*0068*/ 	.byte	0x04, 0x0a
        /*006a*/ 	.short	(.L_42 - .L_41)
	.align		4
.L_41:
        /*006c*/ 	.word	index@(.nv.constant0._Z17convolutionRowGPUPfS_ii)
        /*0070*/ 	.short	0x0380
        /*0072*/ 	.short	0x0018


	//----- nvinfo : EIATTR_SW_WAR
	.align		4
.L_42:
        /*0074*/ 	.byte	0x04, 0x36
        /*0076*/ 	.short	(.L_44 - .L_43)
.L_43:
        /*0078*/ 	.word	0x00000008
.L_44:


//--------------------- .nv.callgraph             --------------------------
	.section	.nv.callgraph,"",@"SHT_CUDA_CALLGRAPH"
	.align	4
	.sectionentsize	8
	.align		4
        /*0000*/ 	.word	0x00000000
	.align		4
        /*0004*/ 	.word	0xffffffff
	.align		4
        /*0008*/ 	.word	0x00000000
	.align		4
        /*000c*/ 	.word	0xfffffffe
	.align		4
        /*0010*/ 	.word	0x00000000
	.align		4
        /*0014*/ 	.word	0xfffffffd
	.align		4
        /*0018*/ 	.word	0x00000000
	.align		4
        /*001c*/ 	.word	0xfffffffc


//--------------------- .nv.constant3             --------------------------
	.section	.nv.constant3,"a",@progbits
	.align	4
.nv.constant3:
	.type		d_Filter,@object
	.size		d_Filter,(.L_0 - d_Filter)
d_Filter:
	.zero		132
.L_0:


//--------------------- .text._Z20convolutionColumnGPUPfS_ii --------------------------
	.section	.text._Z20convolutionColumnGPUPfS_ii,"ax",@progbits
	.align	128
        .global         _Z20convolutionColumnGPUPfS_ii
        .type           _Z20convolutionColumnGPUPfS_ii,@function
        .size           _Z20convolutionColumnGPUPfS_ii,(.L_x_2 - _Z20convolutionColumnGPUPfS_ii)
        .other          _Z20convolutionColumnGPUPfS_ii,@"STO_CUDA_ENTRY STV_DEFAULT"
_Z20convolutionColumnGPUPfS_ii:
.text._Z20convolutionColumnGPUPfS_ii:
[----:B------:R-:W-:Y:S01]  /*0000*/  LDC R1, c[0x0][0x37c] ;  /* 0x0000df00ff017b82 */ /* 0x000fe20000000800 */
[----:B------:R-:W0:Y:S07]  /*0010*/  S2R R0, SR_TID.Y ;  /* 0x0000000000007919 */ /* 0x000e2e0000002200 */
[----:B------:R-:W1:Y:S01]  /*0020*/  S2UR UR4, SR_CTAID.Y ;  /* 0x00000000000479c3 */ /* 0x000e620000002600 */
[----:B------:R-:W2:Y:S01]  /*0030*/  LDCU UR9, c[0x0][0x390] ;  /* 0x00007200ff0977ac */ /* 0x000ea20008000800 */
[----:B------:R-:W3:Y:S01]  /*0040*/  S2R R21, SR_TID.X ;  /* 0x0000000000157919 */ /* 0x000ee20000002100 */
[----:B------:R-:W4:Y:S05]  /*0050*/  LDCU.64 UR10, c[0x0][0x388] ;  /* 0x00007100ff0a77ac */ /* 0x000f2a0008000a00 */
[----:B------:R-:W1:Y:S01]  /*0060*/  LDC R19, c[0x0][0x364] ;  /* 0x0000d900ff137b82 */ /* 0x000e620000000800 */
[----:B------:R-:W5:Y:S01]  /*0070*/  LDCU.64 UR6, c[0x0][0x358] ;  /* 0x00006b00ff0677ac */ /* 0x000f620008000a00 */
[----:B------:R-:W5:Y:S06]  /*0080*/  LDCU.128 UR12, c[0x3][0x70] ;  /* 0x00c00e00ff0c77ac */ /* 0x000f6c0008000c00 */
[----:B------:R-:W4:Y:S01]  /*0090*/  S2UR UR5, SR_CTAID.X ;  /* 0x00000000000579c3 */ /* 0x000f220000002500 */
[----:B------:R-:W5:Y:S01]  /*00a0*/  LDCU.128 UR16, c[0x3][0x60] ;  /* 0x00c00c00ff1077ac */ /* 0x000f620008000c00 */
[----:B------:R-:W5:Y:S06]  /*00b0*/  LDCU.128 UR20, c[0x3][0x50] ;  /* 0x00c00a00ff1477ac */ /* 0x000f6c0008000c00 */
[----:B------:R-:W4:Y:S01]  /*00c0*/  LDC R5, c[0x0][0x360] ;  /* 0x0000d800ff057b82 */ /* 0x000f220000000800 */
[----:B------:R-:W5:Y:S01]  /*00d0*/  LDCU.128 UR24, c[0x3][0x40] ;  /* 0x00c00800ff1877ac */ /* 0x000f620008000c00 */
[----:B-1----:R-:W-:Y:S01]  /*00e0*/  IMAD R9, R19, UR4, RZ ;  /* 0x0000000413097c24 */ /* 0x002fe2000f8e02ff */
[----:B--2---:R-:W-:-:S05]  /*00f0*/  UIADD3 UR4, UPT, UPT, UR9, 0x20, URZ ;  /* 0x0000002009047890 */ /* 0x004fca000fffe0ff */
[----:B------:R-:W1:Y:S01]  /*0100*/  LDC.64 R16, c[0x0][0x388] ;  /* 0x0000e200ff107b82 */ /* 0x000e620000000a00 */
[----:B0-----:R-:W-:-:S04]  /*0110*/  LEA R7, R9, R0, 0x1 ;  /* 0x0000000009077211 */ /* 0x001fc800078e08ff */
[----:B------:R-:W-:-:S05]  /*0120*/  IADD3 R2, PT, PT, R7, 0x10, RZ ;  /* 0x0000001007027810 */ /* 0x000fca0007ffe0ff */
[----:B------:R-:W-:Y:S02]  /*0130*/  IMAD R3, R2, UR4, RZ ;  /* 0x0000000402037c24 */ /* 0x000fe4000f8e02ff */
[----:B----4-:R-:W-:Y:S01]  /*0140*/  IMAD R4, R5, UR5, RZ ;  /* 0x0000000505047c24 */ /* 0x010fe2000f8e02ff */
[----:B------:R-:W-:-:S04]  /*0150*/  USHF.L.U32 UR5, UR4, 0x4, URZ ;  /* 0x0000000404057899 */ /* 0x000fc800080006ff */
[----:B---3--:R-:W-:Y:S01]  /*0160*/  LEA R4, R4, R21, 0x1 ;  /* 0x0000001504047211 */ /* 0x008fe200078e08ff */
[----:B------:R-:W-:-:S03]  /*0170*/  USHF.R.S32.HI UR8, URZ, 0x1f, UR5 ;  /* 0x0000001fff087899 */ /* 0x000fc60008011405 */
[----:B------:R-:W-:Y:S02]  /*0180*/  SHF.R.S32.HI R2, RZ, 0x1f, R4 ;  /* 0x0000001fff027819 */ /* 0x000fe40000011404 */
[C---:B------:R-:W-:Y:S02]  /*0190*/  IADD3 R10, P0, PT, R4.reuse, R3, RZ ;  /* 0x00000003040a7210 */ /* 0x040fe40007f1e0ff */
[----:B------:R-:W-:Y:S02]  /*01a0*/  IADD3 R6, PT, PT, R4, 0x10, R3 ;  /* 0x0000001004067810 */ /* 0x000fe40007ffe003 */
[----:B------:R-:W-:Y:S02]  /*01b0*/  LEA.HI.X.SX32 R2, R3, R2, 0x1, P0 ;  /* 0x0000000203027211 */ /* 0x000fe400000f0eff */
[C---:B------:R-:W-:Y:S02]  /*01c0*/  IADD3 R12, P0, PT, R10.reuse, -UR5, RZ ;  /* 0x800000050a0c7c10 */ /* 0x040fe4000ff1e0ff */
[----:B------:R-:W-:-:S02]  /*01d0*/  IADD3 R10, P1, PT, R10, UR5, RZ ;  /* 0x000000050a0a7c10 */ /* 0x000fc4000ff3e0ff */
[----:B------:R-:W-:Y:S02]  /*01e0*/  IADD3 R3, PT, PT, R5, 0x10, RZ ;  /* 0x0000001005037810 */ /* 0x000fe40007ffe0ff */
[----:B------:R-:W-:Y:S02]  /*01f0*/  IADD3 R8, PT, PT, R6, R5, RZ ;  /* 0x0000000506087210 */ /* 0x000fe40007ffe0ff */
[C---:B------:R-:W-:Y:S01]  /*0200*/  IADD3.X R15, PT, PT, R2.reuse, ~UR8, RZ, P0, !PT ;  /* 0x80000008020f7c10 */ /* 0x040fe200087fe4ff */
[----:B------:R-:W-:Y:S01]  /*0210*/  IMAD R6, R3, UR4, R6 ;  /* 0x0000000403067c24 */ /* 0x000fe2000f8e0206 */
[----:B------:R-:W-:Y:S02]  /*0220*/  IADD3.X R13, PT, PT, R2, UR8, RZ, P1, !PT ;  /* 0x00000008020d7c10 */ /* 0x000fe40008ffe4ff */
[----:B------:R-:W-:Y:S02]  /*0230*/  LEA R2, P1, R10, UR10, 0x2 ;  /* 0x0000000a0a027c11 */ /* 0x000fe4000f8210ff */
[----:B------:R-:W-:-:S02]  /*0240*/  LEA R22, P0, R12, UR10, 0x2 ;  /* 0x0000000a0c167c11 */ /* 0x000fc4000f8010ff */
[----:B------:R-:W-:Y:S02]  /*0250*/  IADD3 R11, PT, PT, R8, -UR5, RZ ;  /* 0x80000005080b7c10 */ /* 0x000fe4000fffe0ff */
[----:B------:R-:W-:Y:S02]  /*0260*/  LEA.HI.X R3, R10, UR11, R13, 0x2, P1 ;  /* 0x0000000b0a037c11 */ /* 0x000fe400088f140d */
[----:B------:R-:W-:Y:S01]  /*0270*/  IADD3 R13, PT, PT, R8, UR5, RZ ;  /* 0x00000005080d7c10 */ /* 0x000fe2000fffe0ff */
[----:B-1----:R-:W-:Y:S01]  /*0280*/  IMAD.WIDE.U32 R10, R11, 0x4, R16 ;  /* 0x000000040b0a7825 */ /* 0x002fe200078e0010 */
[----:B------:R-:W-:Y:S02]  /*0290*/  LEA.HI.X R23, R12, UR11, R15, 0x2, P0 ;  /* 0x0000000b0c177c11 */ /* 0x000fe400080f140f */
[C---:B------:R-:W-:Y:S01]  /*02a0*/  IADD3 R25, PT, PT, R6.reuse, R5, RZ ;  /* 0x0000000506197210 */ /* 0x040fe20007ffe0ff */
[--C-:B------:R-:W-:Y:S01]  /*02b0*/  IMAD.WIDE.U32 R12, R13, 0x4, R16.reuse ;  /* 0x000000040d0c7825 */ /* 0x100fe200078e0010 */
[----:B-----5:R-:W2:Y:S03]  /*02c0*/  LDG.E R3, desc[UR6][R2.64+0x40] ;  /* 0x0000400602037981 */ /* 0x020ea6000c1e1900 */
[--C-:B------:R-:W-:Y:S01]  /*02d0*/  IMAD.WIDE.U32 R14, R6, 0x4, R16.reuse ;  /* 0x00000004060e7825 */ /* 0x100fe200078e0010 */
[----:B------:R0:W3:Y:S03]  /*02e0*/  LDG.E R23, desc[UR6][R22.64+0x40] ;  /* 0x0000400616177981 */ /* 0x0000e6000c1e1900 */
[----:B------:R-:W-:Y:S01]  /*02f0*/  IMAD.WIDE.U32 R24, R25, 0x4, R16 ;  /* 0x0000000419187825 */ /* 0x000fe200078e0010 */
[----:B------:R-:W4:Y:S04]  /*0300*/  LDG.E R10, desc[UR6][R10.64] ;  /* 0x000000060a0a7981 */ /* 0x000f28000c1e1900 */
[----:B------:R-:W5:Y:S04]  /*0310*/  LDG.E R13, desc[UR6][R12.64] ;  /* 0x000000060c0d7981 */ /* 0x000f68000c1e1900 */
[----:B------:R1:W5:Y:S04]  /*0320*/  LDG.E R14, desc[UR6][R14.64] ;  /* 0x000000060e0e7981 */ /* 0x000368000c1e1900 */
[----:B------:R-:W5:Y:S01]  /*0330*/  LDG.E R24, desc[UR6][R24.64] ;  /* 0x0000000618187981 */ /* 0x000f62000c1e1900 */
[----:B------:R-:W1:Y:S01]  /*0340*/  S2UR UR5, SR_CgaCtaId ;  /* 0x00000000000579c3 */ /* 0x000e620000008800 */
[----:B------:R-:W-:Y:S01]  /*0350*/  UMOV UR4, 0x400 ;  /* 0x0000040000047882 */ /* 0x000fe20000000000 */
[----:B------:R-:W-:-:S02]  /*0360*/  IADD3 R16, PT, PT, R19, R0, RZ ;  /* 0x0000000013107210 */ /* 0x000fc40007ffe0ff */
[-C--:B0-----:R-:W-:Y:S02]  /*0370*/  LEA R22, R0, R21.reuse, 0x6 ;  /* 0x0000001500167211 */ /* 0x081fe400078e30ff */
[----:B------:R-:W-:Y:S01]  /*0380*/  LEA R6, R16, R21, 0x6 ;  /* 0x0000001510067211 */ /* 0x000fe200078e30ff */
[----:B-1----:R-:W-:-:S06]  /*0390*/  ULEA UR4, UR5, UR4, 0x18 ;  /* 0x0000000405047291 */ /* 0x002fcc000f8ec0ff */
[----:B------:R-:W-:Y:S02]  /*03a0*/  LEA R22, R22, UR4, 0x2 ;  /* 0x0000000416167c11 */ /* 0x000fe4000f8e10ff */
[----:B------:R-:W-:Y:S02]  /*03b0*/  LEA R6, R6, UR4, 0x2 ;  /* 0x0000000406067c11 */ /* 0x000fe4000f8e10ff */
[-C--:B------:R-:W-:Y:S01]  /*03c0*/  LEA R19, R19, R22.reuse, 0x9 ;  /* 0x0000001613137211 */ /* 0x080fe200078e48ff */
[----:B------:R-:W0:Y:S01]  /*03d0*/  LDCU UR4, c[0x3][0x80] ;  /* 0x00c01000ff0477ac */ /* 0x000e220008000800 */
[C---:B------:R-:W-:Y:S02]  /*03e0*/  LEA R21, R5.reuse, R22, 0x2 ;  /* 0x0000001605157211 */ /* 0x040fe400078e10ff */
[C---:B------:R-:W-:Y:S02]  /*03f0*/  LEA R8, R5.reuse, R6, 0x2 ;  /* 0x0000000605087211 */ /* 0x040fe400078e10ff */
[----:B------:R-:W-:-:S02]  /*0400*/  LEA R15, R5, R19, 0x2 ;  /* 0x00000013050f7211 */ /* 0x000fc400078e10ff */
[----:B------:R-:W-:Y:S01]  /*0410*/  LEA R9, R9, R16, 0x1 ;  /* 0x0000001009097211 */ /* 0x000fe200078e08ff */
[----:B---3--:R-:W-:Y:S04]  /*0420*/  STS [R22], R23 ;  /* 0x0000001716007388 */ /* 0x008fe80000000800 */
[----:B----4-:R-:W-:Y:S04]  /*0430*/  STS [R21], R10 ;  /* 0x0000000a15007388 */ /* 0x010fe80000000800 */
[----:B--2---:R-:W-:Y:S04]  /*0440*/  STS [R6], R3 ;  /* 0x0000000306007388 */ /* 0x004fe80000000800 */
[----:B-----5:R-:W-:Y:S04]  /*0450*/  STS [R8], R13 ;  /* 0x0000000d08007388 */ /* 0x020fe80000000800 */
[----:B------:R-:W-:Y:S04]  /*0460*/  STS [R19], R14 ;  /* 0x0000000e13007388 */ /* 0x000fe80000000800 */
[----:B------:R-:W-:Y:S01]  /*0470*/  STS [R15], R24 ;  /* 0x000000180f007388 */ /* 0x000fe20000000800 */
[----:B------:R-:W-:Y:S06]  /*0480*/  BAR.SYNC.DEFER_BLOCKING 0x0 ;  /* 0x0000000000007b1d */ /* 0x000fec0000010000 */
[----:B------:R-:W0:Y:S04]  /*0490*/  LDS R2, [R22] ;  /* 0x0000000016027984 */ /* 0x000e280000000800 */
[----:B------:R-:W1:Y:S04]  /*04a0*/  LDS R12, [R22+0x100] ;  /* 0x00010000160c7984 */ /* 0x000e680000000800 */
[----:B------:R-:W2:Y:S04]  /*04b0*/  LDS R18, [R22+0x200] ;  /* 0x0002000016127984 */ /* 0x000ea80000000800 */
[----:B------:R-:W3:Y:S04]  /*04c0*/  LDS R26, [R22+0x300] ;  /* 0x00030000161a7984 */ /* 0x000ee80000000800 */
[----:B------:R-:W4:Y:S04]  /*04d0*/  LDS R0, [R21] ;  /* 0x0000000015007984 */ /* 0x000f280000000800 */
[----:B------:R-:W5:Y:S04]  /*04e0*/  LDS R25, [R22+0x400] ;  /* 0x0004000016197984 */ /* 0x000f680000000800 */
[----:B------:R-:W5:Y:S04]  /*04f0*/  LDS R15, [R21+0x100] ;  /* 0x00010000150f7984 */ /* 0x000f680000000800 */
[----:B------:R-:W5:Y:S04]  /*0500*/  LDS R11, [R22+0x500] ;  /* 0x00050000160b7984 */ /* 0x000f680000000800 */
[----:B------:R-:W5:Y:S04]  /*0510*/  LDS R17, [R22+0x600] ;  /* 0x0006000016117984 */ /* 0x000f680000000800 */
[----:B------:R-:W-:Y:S01]  /*0520*/  LDS R10, [R22+0x700] ;  /* 0x00070000160a7984 */ /* 0x000fe20000000800 */
[----:B0-----:R-:W-:-:S03]  /*0530*/  FFMA R3, R2, UR4, RZ ;  /* 0x0000000402037c23 */ /* 0x001fc600080000ff */
[----:B------:R-:W-:Y:S04]  /*0540*/  LDS R20, [R21+0x300] ;  /* 0x0003000015147984 */ /* 0x000fe80000000800 */
[----:B------:R-:W0:Y:S01]  /*0550*/  LDS R2, [R21+0x200] ;  /* 0x0002000015027984 */ /* 0x000e220000000800 */
[----:B-1----:R-:W-:-:S03]  /*0560*/  FFMA R3, R12, UR15, R3 ;  /* 0x0000000f0c037c23 */ /* 0x002fc60008000003 */
[----:B------:R-:W1:Y:S01]  /*0570*/  LDS R19, [R22+0x800] ;  /* 0x0008000016137984 */ /* 0x000e620000000800 */
[----:B--2---:R-:W-:-:S03]  /*0580*/  FFMA R3, R18, UR14, R3 ;  /* 0x0000000e12037c23 */ /* 0x004fc60008000003 */
[----:B------:R-:W2:Y:S01]  /*0590*/  LDS R23, [R21+0x400] ;  /* 0x0004000015177984 */ /* 0x000ea20000000800 */
[----:B---3--:R-:W-:-:S03]  /*05a0*/  FFMA R26, R26, UR13, R3 ;  /* 0x0000000d1a1a7c23 */ /* 0x008fc60008000003 */
[----:B------:R-:W3:Y:S04]  /*05b0*/  LDS R24, [R22+0x900] ;  /* 0x0009000016187984 */ /* 0x000ee80000000800 */
[----:B------:R-:W3:Y:S04]  /*05c0*/  LDS R3, [R21+0x500] ;  /* 0x0005000015037984 */ /* 0x000ee80000000800 */
[----:B------:R-:W3:Y:S01]  /*05d0*/  LDS R12, [R21+0x600] ;  /* 0x00060000150c7984 */ /* 0x000ee20000000800 */
[----:B----4-:R-:W-:-:S03]  /*05e0*/  FFMA R0, R0, UR4, RZ ;  /* 0x0000000400007c23 */ /* 0x010fc600080000ff */
[----:B------:R-:W4:Y:S01]  /*05f0*/  LDS R14, [R21+0x700] ;  /* 0x00070000150e7984 */ /* 0x000f220000000800 */
[----:B-----5:R-:W-:-:S03]  /*0600*/  FFMA R26, R25, UR12, R26 ;  /* 0x0000000c191a7c23 */ /* 0x020fc6000800001a */
[----:B------:R-:W5:Y:S01]  /*0610*/  LDS R18, [R21+0x800] ;  /* 0x0008000015127984 */ /* 0x000f620000000800 */
[----:B------:R-:W-:-:S03]  /*0620*/  FFMA R27, R15, UR15, R0 ;  /* 0x0000000f0f1b7c23 */ /* 0x000fc60008000000 */
[----:B------:R-:W5:Y:S01]  /*0630*/  LDS R13, [R22+0xa00] ;  /* 0x000a0000160d7984 */ /* 0x000f620000000800 */
[----:B------:R-:W-:-:S03]  /*0640*/  FFMA R26, R11, UR19, R26 ;  /* 0x000000130b1a7c23 */ /* 0x000fc6000800001a */
[----:B------:R-:W5:Y:S01]  /*0650*/  LDS R15, [R21+0x900] ;  /* 0x00090000150f7984 */ /* 0x000f620000000800 */
[----:B------:R-:W-:-:S03]  /*0660*/  FFMA R29, R17, UR18, R26 ;  /* 0x00000012111d7c23 */ /* 0x000fc6000800001a */
[----:B------:R-:W5:Y:S04]  /*0670*/  LDS R11, [R22+0xb00] ;  /* 0x000b0000160b7984 */ /* 0x000f680000000800 */
[----:B------:R-:W5:Y:S01]  /*0680*/  LDS R17, [R22+0xc00] ;  /* 0x000c000016117984 */ /* 0x000f620000000800 */
[----:B0-----:R-:W-:-:S03]  /*0690*/  FFMA R27, R2, UR14, R27 ;  /* 0x0000000e021b7c23 */ /* 0x001fc6000800001b */
[----:B------:R-:W0:Y:S01]  /*06a0*/  LDS R25, [R22+0xd00] ;  /* 0x000d000016197984 */ /* 0x000e220000000800 */
[----:B------:R-:W-:Y:S01]  /*06b0*/  FFMA R10, R10, UR17, R29 ;  /* 0x000000110a0a7c23 */ /* 0x000fe2000800001d */
[----:B------:R-:W-:Y:S02]  /*06c0*/  FFMA R20, R20, UR13, R27 ;  /* 0x0000000d14147c23 */ /* 0x000fe4000800001b */
[----:B------:R-:W0:Y:S01]  /*06d0*/  LDS R2, [R6] ;  /* 0x0000000006027984 */ /* 0x000e220000000800 */
[----:B-1----:R-:W-:Y:S01]  /*06e0*/  FFMA R19, R19, UR16, R10 ;  /* 0x0000001013137c23 */ /* 0x002fe2000800000a */
[----:B--2---:R-:W-:Y:S02]  /*06f0*/  FFMA R20, R23, UR12, R20 ;  /* 0x0000000c17147c23 */ /* 0x004fe40008000014 */
[----:B------:R-:W1:Y:S01]  /*0700*/  LDS R0, [R8] ;  /* 0x0000000008007984 */ /* 0x000e620000000800 */
[----:B---3--:R-:W-:Y:S01]  /*0710*/  FFMA R24, R24, UR23, R19 ;  /* 0x0000001718187c23 */ /* 0x008fe20008000013 */
[----:B------:R-:W-:-:S02]  /*0720*/  FFMA R19, R3, UR19, R20 ;  /* 0x0000001303137c23 */ /* 0x000fc40008000014 */
[----:B------:R-:W2:Y:S02]  /*0730*/  LDS R3, [R6+0x100] ;  /* 0x0001000006037984 */ /* 0x000ea40000000800 */
[----:B------:R-:W-:Y:S02]  /*0740*/  FFMA R19, R12, UR18, R19 ;  /* 0x000000120c137c23 */ /* 0x000fe40008000013 */
[----:B------:R-:W-:Y:S02]  /*0750*/  LDS R23, [R21+0xb00] ;  /* 0x000b000015177984 */ /* 0x000fe40000000800 */
[----:B----4-:R-:W-:Y:S02]  /*0760*/  FFMA R19, R14, UR17, R19 ;  /* 0x000000110e137c23 */ /* 0x010fe40008000013 */
[----:B------:R-:W-:Y:S02]  /*0770*/  LDS R10, [R8+0x100] ;  /* 0x00010000080a7984 */ /* 0x000fe40000000800 */
[----:B-----5:R-:W-:Y:S01]  /*0780*/  FFMA R18, R18, UR16, R19 ;  /* 0x0000001012127c23 */ /* 0x020fe20008000013 */
[----:B------:R-:W-:Y:S01]  /*0790*/  FFMA R24, R13, UR22, R24 ;  /* 0x000000160d187c23 */ /* 0x000fe20008000018 */
[----:B------:R-:W-:Y:S02]  /*07a0*/  LDS R26, [R6+0x200] ;  /* 0x00020000061a7984 */ /* 0x000fe40000000800 */
[----:B------:R-:W-:-:S02]  /*07b0*/  FFMA R16, R15, UR23, R18 ;  /* 0x000000170f107c23 */ /* 0x000fc40008000012 */
[----:B------:R-:W-:Y:S01]  /*07c0*/  LDS R14, [R21+0xc00] ;  /* 0x000c0000150e7984 */ /* 0x000fe20000000800 */
[----:B------:R-:W-:-:S03]  /*07d0*/  FFMA R24, R11, UR21, R24 ;  /* 0x000000150b187c23 */ /* 0x000fc60008000018 */
[----:B------:R-:W3:Y:S01]  /*07e0*/  LDS R15, [R21+0xa00] ;  /* 0x000a0000150f7984 */ /* 0x000ee20000000800 */
[----:B------:R-:W-:-:S03]  /*07f0*/  FFMA R24, R17, UR20, R24 ;  /* 0x0000001411187c23 */ /* 0x000fc60008000018 */
[----:B------:R-:W4:Y:S01]  /*0800*/  LDS R18, [R22+0xe00] ;  /* 0x000e000016127984 */ /* 0x000f220000000800 */
[----:B0-----:R-:W-:-:S03]  /*0810*/  FFMA R13, R25, UR27, R24 ;  /* 0x0000001b190d7c23 */ /* 0x001fc60008000018 */
[----:B------:R-:W-:Y:S04]  /*0820*/  LDS R20, [R6+0x300] ;  /* 0x0003000006147984 */ /* 0x000fe80000000800 */
[----:B------:R-:W0:Y:S04]  /*0830*/  LDS R25, [R8+0x200] ;  /* 0x0002000008197984 */ /* 0x000e280000000800 */
[----:B------:R-:W5:Y:S04]  /*0840*/  LDS R24, [R22+0xf00] ;  /* 0x000f000016187984 */ /* 0x000f680000000800 */
[----:B------:R-:W5:Y:S04]  /*0850*/  LDS R19, [R8+0x300] ;  /* 0x0003000008137984 */ /* 0x000f680000000800 */
[----:B------:R-:W5:Y:S04]  /*0860*/  LDS R12, [R6+0x400] ;  /* 0x00040000060c7984 */ /* 0x000f680000000800 */
[----:B------:R-:W5:Y:S04]  /*0870*/  LDS R11, [R8+0x400] ;  /* 0x00040000080b7984 */ /* 0x000f680000000800 */
[----:B------:R-:W5:Y:S01]  /*0880*/  LDS R17, [R22+0x1000] ;  /* 0x0010000016117984 */ /* 0x000f620000000800 */
[----:B------:R-:W-:Y:S01]  /*0890*/  FFMA R2, R2, UR4, RZ ;  /* 0x0000000402027c23 */ /* 0x000fe200080000ff */
[----:B-1----:R-:W-:-:S02]  /*08a0*/  FFMA R27, R0, UR4, RZ ;  /* 0x00000004001b7c23 */ /* 0x002fc400080000ff */
[----:B------:R-:W1:Y:S01]  /*08b0*/  LDS R0, [R6+0x500] ;  /* 0x0005000006007984 */ /* 0x000e620000000800 */
[----:B--2---:R-:W-:-:S03]  /*08c0*/  FFMA R3, R3, UR15, R2 ;  /* 0x0000000f03037c23 */ /* 0x004fc60008000002 */
[----:B------:R-:W2:Y:S01]  /*08d0*/  LDS R2, [R8+0x500] ;  /* 0x0005000008027984 */ /* 0x000ea20000000800 */
[----:B---3--:R-:W-:Y:S01]  /*08e0*/  FFMA R16, R15, UR22, R16 ;  /* 0x000000160f107c23 */ /* 0x008fe20008000010 */
[----:B------:R-:W-:Y:S01]  /*08f0*/  FFMA R10, R10, UR15, R27 ;  /* 0x0000000f0a0a7c23 */ /* 0x000fe2000800001b */
[----:B----4-:R-:W-:Y:S02]  /*0900*/  FFMA R13, R18, UR26, R13 ;  /* 0x0000001a120d7c23 */ /* 0x010fe4000800000d */
[----:B------:R-:W-:Y:S01]  /*0910*/  FFMA R23, R23, UR21, R16 ;  /* 0x0000001517177c23 */ /* 0x000fe20008000010 */
[----:B------:R-:W-:Y:S01]  /*0920*/  FFMA R3, R26, UR14, R3 ;  /* 0x0000000e1a037c23 */ /* 0x000fe20008000003 */
[----:B------:R-:W-:Y:S02]  /*0930*/  LDS R15, [R6+0x600] ;  /* 0x00060000060f7984 */ /* 0x000fe40000000800 */
[----:B------:R-:W-:Y:S02]  /*0940*/  FFMA R14, R14, UR20, R23 ;  /* 0x000000140e0e7c23 */ /* 0x000fe40008000017 */
[----:B------:R-:W3:Y:S01]  /*0950*/  LDS R23, [R8+0x600] ;  /* 0x0006000008177984 */ /* 0x000ee20000000800 */
[----:B0-----:R-:W-:Y:S01]  /*0960*/  FFMA R10, R25, UR14, R10 ;  /* 0x0000000e190a7c23 */ /* 0x001fe2000800000a */
[----:B------:R-:W-:-:S02]  /*0970*/  FFMA R3, R20, UR13, R3 ;  /* 0x0000000d14037c23 */ /* 0x000fc40008000003 */
[----:B------:R-:W-:Y:S01]  /*0980*/  LDS R18, [R8+0x700] ;  /* 0x0007000008127984 */ /* 0x000fe20000000800 */
[----:B-----5:R-:W-:-:S03]  /*0990*/  FFMA R24, R24, UR25, R13 ;  /* 0x0000001918187c23 */ /* 0x020fc6000800000d */
[----:B------:R-:W0:Y:S01]  /*09a0*/  LDS R13, [R21+0xd00] ;  /* 0x000d0000150d7984 */ /* 0x000e220000000800 */
[----:B------:R-:W-:-:S03]  /*09b0*/  FFMA R10, R19, UR13, R10 ;  /* 0x0000000d130a7c23 */ /* 0x000fc6000800000a */
[----:B------:R-:W4:Y:S01]  /*09c0*/  LDS R20, [R21+0xe00] ;  /* 0x000e000015147984 */ /* 0x000f220000000800 */
[----:B------:R-:W-:-:S03]  /*09d0*/  FFMA R25, R12, UR12, R3 ;  /* 0x0000000c0c197c23 */ /* 0x000fc60008000003 */
[----:B------:R-:W5:Y:S01]  /*09e0*/  LDS R19, [R6+0x700] ;  /* 0x0007000006137984 */ /* 0x000f620000000800 */
[----:B------:R-:W-:Y:S01]  /*09f0*/  FFMA R27, R11, UR12, R10 ;  /* 0x0000000c0b1b7c23 */ /* 0x000fe2000800000a */
[----:B------:R-:W5:Y:S02]  /*0a00*/  LDCU.128 UR12, c[0x3][0x30] ;  /* 0x00c00600ff0c77ac */ /* 0x000f640008000c00 */
[----:B------:R-:W5:Y:S01]  /*0a10*/  LDS R3, [R8+0x800] ;  /* 0x0008000008037984 */ /* 0x000f620000000800 */
[----:B------:R-:W-:-:S03]  /*0a20*/  FFMA R17, R17, UR24, R24 ;  /* 0x0000001811117c23 */ /* 0x000fc60008000018 */
[----:B------:R-:W5:Y:S04]  /*0a30*/  LDS R11, [R21+0xf00] ;  /* 0x000f0000150b7984 */ /* 0x000f680000000800 */
[----:B------:R-:W5:Y:S04]  /*0a40*/  LDS R10, [R6+0x800] ;  /* 0x00080000060a7984 */ /* 0x000f680000000800 */
[----:B------:R-:W5:Y:S04]  /*0a50*/  LDS R24, [R22+0x1100] ;  /* 0x0011000016187984 */ /* 0x000f680000000800 */
[----:B------:R-:W5:Y:S01]  /*0a60*/  LDS R16, [R22+0x1200] ;  /* 0x0012000016107984 */ /* 0x000f620000000800 */
[----:B-1----:R-:W-:-:S03]  /*0a70*/  FFMA R0, R0, UR19, R25 ;  /* 0x0000001300007c23 */ /* 0x002fc60008000019 */
[----:B------:R-:W1:Y:S01]  /*0a80*/  LDS R25, [R21+0x1000] ;  /* 0x0010000015197984 */ /* 0x000e620000000800 */
[----:B--2---:R-:W-:-:S03]  /*0a90*/  FFMA R26, R2, UR19, R27 ;  /* 0x00000013021a7c23 */ /* 0x004fc6000800001b */
[----:B------:R-:W2:Y:S04]  /*0aa0*/  LDS R12, [R8+0x900] ;  /* 0x00090000080c7984 */ /* 0x000ea80000000800 */
[----:B------:R-:W2:Y:S01]  /*0ab0*/  LDS R2, [R6+0x900] ;  /* 0x0009000006027984 */ /* 0x000ea20000000800 */
[----:B---3--:R-:W-:Y:S01]  /*0ac0*/  FFMA R23, R23, UR18, R26 ;  /* 0x0000001217177c23 */ /* 0x008fe2000800001a */
[----:B0-----:R-:W-:Y:S01]  /*0ad0*/  FFMA R13, R13, UR27, R14 ;  /* 0x0000001b0d0d7c23 */ /* 0x001fe2000800000e */
[----:B------:R-:W-:Y:S01]  /*0ae0*/  FFMA R0, R15, UR18, R0 ;  /* 0x000000120f007c23 */ /* 0x000fe20008000000 */
[----:B------:R-:W-:Y:S01]  /*0af0*/  LDS R26, [R21+0x1500] ;  /* 0x00150000151a7984 */ /* 0x000fe20000000800 */
[----:B------:R-:W-:Y:S01]  /*0b00*/  FFMA R18, R18, UR17, R23 ;  /* 0x0000001112127c23 */ /* 0x000fe20008000017 */
[----:B----4-:R-:W-:Y:S01]  /*0b10*/  FFMA R20, R20, UR26, R13 ;  /* 0x0000001a14147c23 */ /* 0x010fe2000800000d */
[----:B-----5:R-:W-:Y:S01]  /*0b20*/  FFMA R19, R19, UR17, R0 ;  /* 0x0000001113137c23 */ /* 0x020fe20008000000 */
[----:B------:R-:W-:Y:S01]  /*0b30*/  LDS R23, [R22+0x1300] ;  /* 0x0013000016177984 */ /* 0x000fe20000000800 */
[----:B------:R-:W-:-:S03]  /*0b40*/  FFMA R13, R3, UR16, R18 ;  /* 0x00000010030d7c23 */ /* 0x000fc60008000012 */
[----:B------:R-:W-:Y:S01]  /*0b50*/  LDS R15, [R21+0x1400] ;  /* 0x00140000150f7984 */ /* 0x000fe20000000800 */
[----:B------:R-:W-:-:S03]  /*0b60*/  FFMA R14, R11, UR25, R20 ;  /* 0x000000190b0e7c23 */ /* 0x000fc60008000014 */
[----:B------:R-:W0:Y:S01]  /*0b70*/  LDS R3, [R21+0x1100] ;  /* 0x0011000015037984 */ /* 0x000e220000000800 */
[----:B------:R-:W-:-:S03]  /*0b80*/  FFMA R19, R10, UR16, R19 ;  /* 0x000000100a137c23 */ /* 0x000fc60008000013 */
[----:B------:R-:W3:Y:S01]  /*0b90*/  LDS R11, [R6+0xa00] ;  /* 0x000a0000060b7984 */ /* 0x000ee20000000800 */
[----:B------:R-:W4:Y:S01]  /*0ba0*/  LDCU.128 UR16, c[0x3][0x20] ;  /* 0x00c00400ff1077ac */ /* 0x000f220008000c00 */
[----:B------:R-:W-:Y:S02]  /*0bb0*/  FFMA R17, R24, UR15, R17 ;  /* 0x0000000f18117c23 */ /* 0x000fe40008000011 */
[----:B------:R-:W5:Y:S02]  /*0bc0*/  LDS R10, [R8+0xa00] ;  /* 0x000a0000080a7984 */ /* 0x000f640000000800 */
[----:B------:R-:W-:Y:S02]  /*0bd0*/  FFMA R0, R16, UR14, R17 ;  /* 0x0000000e10007c23 */ /* 0x000fe40008000011 */
[----:B------:R-:W4:Y:S04]  /*0be0*/  LDS R24, [R8+0xb00] ;  /* 0x000b000008187984 */ /* 0x000f280000000800 */
[----:B------:R-:W4:Y:S01]  /*0bf0*/  LDS R16, [R21+0x1200] ;  /* 0x0012000015107984 */ /* 0x000f220000000800 */
[----:B-1----:R-:W-:-:S03]  /*0c00*/  FFMA R14, R25, UR24, R14 ;  /* 0x00000018190e7c23 */ /* 0x002fc6000800000e */
[----:B------:R-:W1:Y:S01]  /*0c10*/  LDS R18, [R8+0xc00] ;  /* 0x000c000008127984 */ /* 0x000e620000000800 */
[----:B--2---:R-:W-:-:S03]  /*0c20*/  FFMA R27, R12, UR23, R13 ;  /* 0x000000170c1b7c23 */ /* 0x004fc6000800000d */
[----:B------:R-:W2:Y:S01]  /*0c30*/  LDS R20, [R21+0x1300] ;  /* 0x0013000015147984 */ /* 0x000ea20000000800 */
[----:B------:R-:W-:-:S03]  /*0c40*/  FFMA R2, R2, UR23, R19 ;  /* 0x0000001702027c23 */ /* 0x000fc60008000013 */
[----:B------:R-:W2:Y:S04]  /*0c50*/  LDS R25, [R6+0xb00] ;  /* 0x000b000006197984 */ /* 0x000ea80000000800 */
[----:B------:R-:W2:Y:S04]  /*0c60*/  LDS R17, [R22+0x1400] ;  /* 0x0014000016117984 */ /* 0x000ea80000000800 */
[----:B------:R-:W2:Y:S04]  /*0c70*/  LDS R13, [R8+0xd00] ;  /* 0x000d0000080d7984 */ /* 0x000ea80000000800 */
[----:B------:R-:W2:Y:S04]  /*0c80*/  LDS R19, [R6+0xc00] ;  /* 0x000c000006137984 */ /* 0x000ea80000000800 */
[----:B------:R-:W2:Y:S01]  /*0c90*/  LDS R12, [R6+0xd00] ;  /* 0x000d0000060c7984 */ /* 0x000ea20000000800 */
[----:B0-----:R-:W-:Y:S01]  /*0ca0*/  FFMA R29, R3, UR15, R14 ;  /* 0x0000000f031d7c23 */ /* 0x001fe2000800000e */
[----:B---3--:R-:W-:-:S02]  /*0cb0*/  FFMA R14, R11, UR22, R2 ;  /* 0x000000160b0e7c23 */ /* 0x008fc40008000002 */
[----:B------:R-:W0:Y:S01]  /*0cc0*/  LDS R2, [R6+0xe00] ;  /* 0x000e000006027984 */ /* 0x000e220000000800 */
[----:B-----5:R-:W-:-:S03]  /*0cd0*/  FFMA R27, R10, UR22, R27 ;  /* 0x000000160a1b7c23 */ /* 0x020fc6000800001b */
[----:B------:R-:W3:Y:S01]  /*0ce0*/  LDS R3, [R8+0xe00] ;  /* 0x000e000008037984 */ /* 0x000ee20000000800 */
[----:B----4-:R-:W-:Y:S01]  /*0cf0*/  FFMA R27, R24, UR21, R27 ;  /* 0x00000015181b7c23 */ /* 0x010fe2000800001b */
[----:B------:R-:W-:Y:S01]  /*0d00*/  FFMA R0, R23, UR13, R0 ;  /* 0x0000000d17007c23 */ /* 0x000fe20008000000 */
[----:B------:R-:W-:Y:S01]  /*0d10*/  FFMA R29, R16, UR14, R29 ;  /* 0x0000000e101d7c23 */ /* 0x000fe2000800001d */
[----:B------:R-:W4:Y:S01]  /*0d20*/  LDS R24, [R6+0xf00] ;  /* 0x000f000006187984 */ /* 0x000f220000000800 */
[----:B-1----:R-:W-:-:S03]  /*0d30*/  FFMA R18, R18, UR20, R27 ;  /* 0x0000001412127c23 */ /* 0x002fc6000800001b */
[----:B------:R-:W1:Y:S01]  /*0d40*/  LDS R23, [R8+0xf00] ;  /* 0x000f000008177984 */ /* 0x000e620000000800 */
[----:B--2---:R-:W-:-:S03]  /*0d50*/  FFMA R20, R20, UR13, R29 ;  /* 0x0000000d14147c23 */ /* 0x004fc6000800001d */
[----:B------:R-:W-:Y:S01]  /*0d60*/  LDS R16, [R8+0x1000] ;  /* 0x0010000008107984 */ /* 0x000fe20000000800 */
[----:B------:R-:W-:-:S03]  /*0d70*/  FFMA R14, R25, UR21, R14 ;  /* 0x00000015190e7c23 */ /* 0x000fc6000800000e */
[----:B------:R-:W-:Y:S01]  /*0d80*/  LDS R11, [R6+0x1100] ;  /* 0x00110000060b7984 */ /* 0x000fe20000000800 */
[----:B------:R-:W-:-:S03]  /*0d90*/  FFMA R10, R17, UR12, R0 ;  /* 0x0000000c110a7c23 */ /* 0x000fc60008000000 */
[----:B------:R-:W-:Y:S01]  /*0da0*/  LDS R29, [R6+0x2000] ;  /* 0x00200000061d7984 */ /* 0x000fe20000000800 */
[----:B------:R-:W-:-:S03]  /*0db0*/  FFMA R15, R15, UR12, R20 ;  /* 0x0000000c0f0f7c23 */ /* 0x000fc60008000014 */
[----:B------:R-:W2:Y:S01]  /*0dc0*/  LDS R17, [R22+0x1500] ;  /* 0x0015000016117984 */ /* 0x000ea20000000800 */
[----:B------:R-:W-:Y:S01]  /*0dd0*/  FFMA R0, R13, UR27, R18 ;  /* 0x0000001b0d007c23 */ /* 0x000fe20008000012 */
[----:B------:R-:W-:Y:S02]  /*0de0*/  FFMA R19, R19, UR20, R14 ;  /* 0x0000001413137c23 */ /* 0x000fe4000800000e */
[----:B------:R-:W5:Y:S04]  /*0df0*/  LDS R18, [R6+0x1000] ;  /* 0x0010000006127984 */ /* 0x000f680000000800 */
[----:B------:R-:W5:Y:S01]  /*0e00*/  LDS R20, [R22+0x1600] ;  /* 0x0016000016147984 */ /* 0x000f620000000800 */
[----:B------:R-:W-:Y:S01]  /*0e10*/  FFMA R25, R12, UR27, R19 ;  /* 0x0000001b0c197c23 */ /* 0x000fe20008000013 */
[----:B------:R-:W-:Y:S01]  /*0e20*/  FFMA R26, R26, UR19, R15 ;  /* 0x000000131a1a7c23 */ /* 0x000fe2000800000f */
[----:B------:R-:W5:Y:S01]  /*0e30*/  LDCU.128 UR20, c[0x3][0x10] ;  /* 0x00c00200ff1477ac */ /* 0x000f620008000c00 */
[----:B------:R-:W5:Y:S04]  /*0e40*/  LDS R12, [R8+0x1100] ;  /* 0x00110000080c7984 */ /* 0x000f680000000800 */
[----:B------:R-:W5:Y:S04]  /*0e50*/  LDS R14, [R22+0x1700] ;  /* 0x00170000160e7984 */ /* 0x000f680000000800 */
[----:B------:R-:W5:Y:S01]  /*0e60*/  LDS R19, [R21+0x1600] ;  /* 0x0016000015137984 */ /* 0x000f620000000800 */
[----:B0-----:R-:W-:-:S03]  /*0e70*/  FFMA R25, R2, UR26, R25 ;  /* 0x0000001a02197c23 */ /* 0x001fc60008000019 */
[----:B------:R-:W0:Y:S01]  /*0e80*/  LDS R13, [R21+0x1700] ;  /* 0x00170000150d7984 */ /* 0x000e220000000800 */
[----:B---3--:R-:W-:-:S03]  /*0e90*/  FFMA R28, R3, UR26, R0 ;  /* 0x0000001a031c7c23 */ /* 0x008fc60008000000 */
[----:B------:R-:W3:Y:S04]  /*0ea0*/  LDS R2, [R6+0x1200] ;  /* 0x0012000006027984 */ /* 0x000ee80000000800 */
[----:B------:R-:W3:Y:S01]  /*0eb0*/  LDS R0, [R8+0x1200] ;  /* 0x0012000008007984 */ /* 0x000ee20000000800 */
[----:B----4-:R-:W-:Y:S01]  /*0ec0*/  FFMA R25, R24, UR25, R25 ;  /* 0x0000001918197c23 */ /* 0x010fe20008000019 */
[----:B-1----:R-:W-:Y:S02]  /*0ed0*/  FFMA R23, R23, UR25, R28 ;  /* 0x0000001917177c23 */ /* 0x002fe4000800001c */
[----:B------:R-:W1:Y:S01]  /*0ee0*/  LDS R24, [R21+0x1800] ;  /* 0x0018000015187984 */ /* 0x000e620000000800 */
[----:B--2---:R-:W-:Y:S01]  /*0ef0*/  FFMA R17, R17, UR19, R10 ;  /* 0x0000001311117c23 */ /* 0x004fe2000800000a */
[----:B------:R-:W-:-:S02]  /*0f00*/  FFMA R23, R16, UR24, R23 ;  /* 0x0000001810177c23 */ /* 0x000fc40008000017 */
[----:B------:R-:W-:Y:S01]  /*0f10*/  LDS R10, [R6+0x1500] ;  /* 0x00150000060a7984 */ /* 0x000fe20000000800 */
[----:B-----5:R-:W-:-:S03]  /*0f20*/  FFMA R18, R18, UR24, R25 ;  /* 0x0000001812127c23 */ /* 0x020fc60008000019 */
[----:B------:R-:W-:Y:S01]  /*0f30*/  LDS R16, [R8+0x1400] ;  /* 0x0014000008107984 */ /* 0x000fe20000000800 */
[----:B------:R-:W-:-:S03]  /*0f40*/  FFMA R3, R20, UR18, R17 ;  /* 0x0000001214037c23 */ /* 0x000fc60008000011 */
[----:B------:R-:W2:Y:S01]  /*0f50*/  LDS R20, [R8+0x1300] ;  /* 0x0013000008147984 */ /* 0x000ea20000000800 */
[----:B------:R-:W-:Y:S01]  /*0f60*/  FFMA R25, R11, UR15, R18 ;  /* 0x0000000f0b197c23 */ /* 0x000fe20008000012 */
[----:B------:R-:W-:Y:S02]  /*0f70*/  FFMA R27, R12, UR15, R23 ;  /* 0x0000000f0c1b7c23 */ /* 0x000fe40008000017 */
[----:B------:R-:W4:Y:S01]  /*0f80*/  LDS R23, [R6+0x1300] ;  /* 0x0013000006177984 */ /* 0x000f220000000800 */
[----:B------:R-:W-:-:S03]  /*0f90*/  FFMA R3, R14, UR17, R3 ;  /* 0x000000110e037c23 */ /* 0x000fc60008000003 */
[----:B------:R-:W5:Y:S04]  /*0fa0*/  LDS R18, [R21+0x1900] ;  /* 0x0019000015127984 */ /* 0x000f680000000800 */
[----:B------:R-:W5:Y:S01]  /*0fb0*/  LDS R14, [R22+0x1800] ;  /* 0x00180000160e7984 */ /* 0x000f620000000800 */
[----:B------:R-:W-:-:S03]  /*0fc0*/  FFMA R26, R19, UR18, R26 ;  /* 0x00000012131a7c23 */ /* 0x000fc6000800001a */
[----:B------:R-:W5:Y:S04]  /*0fd0*/  LDS R17, [R6+0x1400] ;  /* 0x0014000006117984 */ /* 0x000f680000000800 */
[----:B------:R-:W5:Y:S04]  /*0fe0*/  LDS R11, [R8+0x1500] ;  /* 0x00150000080b7984 */ /* 0x000f680000000800 */
[----:B------:R-:W5:Y:S04]  /*0ff0*/  LDS R12, [R21+0x1a00] ;  /* 0x001a0000150c7984 */ /* 0x000f680000000800 */
[----:B------:R-:W5:Y:S01]  /*1000*/  LDS R19, [R22+0x1900] ;  /* 0x0019000016137984 */ /* 0x000f620000000800 */
[----:B0-----:R-:W-:-:S03]  /*1010*/  FFMA R13, R13, UR17, R26 ;  /* 0x000000110d0d7c23 */ /* 0x001fc6000800001a */
[----:B------:R-:W0:Y:S01]  /*1020*/  LDS R15, [R22+0x1a00] ;  /* 0x001a0000160f7984 */ /* 0x000e220000000800 */
[----:B---3--:R-:W-:-:S03]  /*1030*/  FFMA R26, R2, UR14, R25 ;  /* 0x0000000e021a7c23 */ /* 0x008fc60008000019 */
[----:B------:R-:W3:Y:S01]  /*1040*/  LDS R2, [R6+0x1600] ;  /* 0x0016000006027984 */ /* 0x000ee20000000800 */
[----:B------:R-:W-:-:S03]  /*1050*/  FFMA R27, R0, UR14, R27 ;  /* 0x0000000e001b7c23 */ /* 0x000fc6000800001b */
[----:B------:R-:W3:Y:S01]  /*1060*/  LDS R0, [R8+0x1600] ;  /* 0x0016000008007984 */ /* 0x000ee20000000800 */
[----:B-1----:R-:W-:Y:S01]  /*1070*/  FFMA R13, R24, UR16, R13 ;  /* 0x00000010180d7c23 */ /* 0x002fe2000800000d */
[----:B--2---:R-:W-:Y:S01]  /*1080*/  FFMA R27, R20, UR13, R27 ;  /* 0x0000000d141b7c23 */ /* 0x004fe2000800001b */
[----:B----4-:R-:W-:Y:S01]  /*1090*/  FFMA R26, R23, UR13, R26 ;  /* 0x0000000d171a7c23 */ /* 0x010fe2000800001a */
[----:B------:R-:W-:Y:S02]  /*10a0*/  LDS R20, [R8+0x1900] ;  /* 0x0019000008147984 */ /* 0x000fe40000000800 */
[----:B------:R-:W-:Y:S01]  /*10b0*/  FFMA R16, R16, UR12, R27 ;  /* 0x0000000c10107c23 */ /* 0x000fe2000800001b */
[----:B-----5:R-:W-:Y:S01]  /*10c0*/  FFMA R13, R18, UR23, R13 ;  /* 0x00000017120d7c23 */ /* 0x020fe2000800000d */
[----:B------:R-:W-:Y:S01]  /*10d0*/  LDS R28, [R6+0x1a00] ;  /* 0x001a0000061c7984 */ /* 0x000fe20000000800 */
[----:B------:R-:W-:-:S03]  /*10e0*/  FFMA R14, R14, UR16, R3 ;  /* 0x000000100e0e7c23 */ /* 0x000fc60008000003 */
[----:B------:R-:W-:Y:S01]  /*10f0*/  LDS R18, [R22+0x1c00] ;  /* 0x001c000016127984 */ /* 0x000fe20000000800 */
[----:B------:R-:W-:-:S03]  /*1100*/  FFMA R17, R17, UR12, R26 ;  /* 0x0000000c11117c23 */ /* 0x000fc6000800001a */
[----:B------:R-:W-:Y:S01]  /*1110*/  LDS R3, [R8+0x1800] ;  /* 0x0018000008037984 */ /* 0x000fe20000000800 */
[----:B------:R-:W1:Y:S01]  /*1120*/  LDCU.128 UR12, c[0x3][URZ] ;  /* 0x00c00000ff0c77ac */ /* 0x000e620008000c00 */
[----:B------:R-:W-:Y:S02]  /*1130*/  FFMA R23, R11, UR19, R16 ;  /* 0x000000130b177c23 */ /* 0x000fe40008000010 */
[----:B------:R-:W-:Y:S01]  /*1140*/  LDS R27, [R6+0x1b00] ;  /* 0x001b0000061b7984 */ /* 0x000fe20000000800 */
[----:B------:R-:W-:-:S03]  /*1150*/  FFMA R12, R12, UR22, R13 ;  /* 0x000000160c0c7c23 */ /* 0x000fc6000800000d */
[----:B------:R-:W2:Y:S01]  /*1160*/  LDS R11, [R6+0x1700] ;  /* 0x00170000060b7984 */ /* 0x000ea20000000800 */
[----:B------:R-:W-:-:S03]  /*1170*/  FFMA R14, R19, UR23, R14 ;  /* 0x00000017130e7c23 */ /* 0x000fc6000800000e */
[----:B------:R-:W4:Y:S01]  /*1180*/  LDS R13, [R8+0x1700] ;  /* 0x00170000080d7984 */ /* 0x000f220000000800 */
[----:B------:R-:W-:-:S03]  /*1190*/  FFMA R19, R10, UR19, R17 ;  /* 0x000000130a137c23 */ /* 0x000fc60008000011 */
[----:B------:R-:W5:Y:S01]  /*11a0*/  LDS R10, [R6+0x1800] ;  /* 0x00180000060a7984 */ /* 0x000f620000000800 */
[----:B0-----:R-:W-:-:S03]  /*11b0*/  FFMA R15, R15, UR22, R14 ;  /* 0x000000160f0f7c23 */ /* 0x001fc6000800000e */
[----:B------:R-:W0:Y:S01]  /*11c0*/  LDS R14, [R22+0x1b00] ;  /* 0x001b0000160e7984 */ /* 0x000e220000000800 */
[----:B---3--:R-:W-:-:S03]  /*11d0*/  FFMA R24, R2, UR18, R19 ;  /* 0x0000001202187c23 */ /* 0x008fc60008000013 */
[----:B------:R-:W3:Y:S01]  /*11e0*/  LDS R2, [R8+0x1a00] ;  /* 0x001a000008027984 */ /* 0x000ee20000000800 */
[----:B------:R-:W-:-:S03]  /*11f0*/  FFMA R26, R0, UR18, R23 ;  /* 0x00000012001a7c23 */ /* 0x000fc60008000017 */
[----:B------:R-:W1:Y:S04]  /*1200*/  LDS R17, [R21+0x1b00] ;  /* 0x001b000015117984 */ /* 0x000e680000000800 */
[----:B------:R-:W1:Y:S04]  /*1210*/  LDS R23, [R6+0x1900] ;  /* 0x0019000006177984 */ /* 0x000e680000000800 */
[----:B------:R-:W1:Y:S04]  /*1220*/  LDS R19, [R22+0x1d00] ;  /* 0x001d000016137984 */ /* 0x000e680000000800 */
[----:B------:R-:W1:Y:S04]  /*1230*/  LDS R16, [R21+0x1c00] ;  /* 0x001c000015107984 */ /* 0x000e680000000800 */
[----:B------:R-:W1:Y:S01]  /*1240*/  LDS R0, [R21+0x1d00] ;  /* 0x001d000015007984 */ /* 0x000e620000000800 */
[----:B--2---:R-:W-:-:S03]  /*1250*/  FFMA R11, R11, UR17, R24 ;  /* 0x000000110b0b7c23 */ /* 0x004fc60008000018 */
[----:B------:R-:W-:Y:S01]  /*1260*/  LDS R25, [R8+0x1e00] ;  /* 0x001e000008197984 */ /* 0x000fe20000000800 */
[----:B----4-:R-:W-:-:S03]  /*1270*/  FFMA R26, R13, UR17, R26 ;  /* 0x000000110d1a7c23 */ /* 0x010fc6000800001a */
[----:B------:R-:W-:Y:S01]  /*1280*/  LDS R24, [R6+0x1f00] ;  /* 0x001f000006187984 */ /* 0x000fe20000000800 */
[----:B-----5:R-:W-:Y:S01]  /*1290*/  FFMA R10, R10, UR16, R11 ;  /* 0x000000100a0a7c23 */ /* 0x020fe2000800000b */
[----:B------:R-:W-:Y:S02]  /*12a0*/  FFMA R11, R3, UR16, R26 ;  /* 0x00000010030b7c23 */ /* 0x000fe4000800001a */
[----:B------:R-:W-:Y:S04]  /*12b0*/  LDS R13, [R22+0x1e00] ;  /* 0x001e0000160d7984 */ /* 0x000fe80000000800 */
[----:B------:R-:W2:Y:S01]  /*12c0*/  LDS R3, [R8+0x1b00] ;  /* 0x001b000008037984 */ /* 0x000ea20000000800 */
[----:B------:R-:W-:Y:S01]  /*12d0*/  FFMA R11, R20, UR23, R11 ;  /* 0x00000017140b7c23 */ /* 0x000fe2000800000b */
[----:B0-----:R-:W-:-:S02]  /*12e0*/  FFMA R15, R14, UR21, R15 ;  /* 0x000000150e0f7c23 */ /* 0x001fc4000800000f */
[----:B------:R-:W-:Y:S01]  /*12f0*/  LDS R14, [R6+0x1d00] ;  /* 0x001d0000060e7984 */ /* 0x000fe20000000800 */
[----:B---3--:R-:W-:Y:S01]  /*1300*/  FFMA R2, R2, UR22, R11 ;  /* 0x0000001602027c23 */ /* 0x008fe2000800000b */
[----:B------:R-:W-:Y:S01]  /*1310*/  FFMA R18, R18, UR20, R15 ;  /* 0x0000001412127c23 */ /* 0x000fe2000800000f */
[----:B-1----:R-:W-:Y:S01]  /*1320*/  FFMA R17, R17, UR21, R12 ;  /* 0x0000001511117c23 */ /* 0x002fe2000800000c */
[----:B------:R-:W0:Y:S01]  /*1330*/  LDS R11, [R6+0x1c00] ;  /* 0x001c0000060b7984 */ /* 0x000e220000000800 */
[----:B------:R-:W-:-:S03]  /*1340*/  FFMA R23, R23, UR23, R10 ;  /* 0x0000001717177c23 */ /* 0x000fc6000800000a */
[----:B------:R-:W1:Y:S01]  /*1350*/  LDS R12, [R8+0x1c00] ;  /* 0x001c0000080c7984 */ /* 0x000e620000000800 */
[----:B------:R-:W-:-:S03]  /*1360*/  FFMA R10, R19, UR15, R18 ;  /* 0x0000000f130a7c23 */ /* 0x000fc60008000012 */
[----:B------:R-:W3:Y:S01]  /*1370*/  LDS R18, [R8+0x1d00] ;  /* 0x001d000008127984 */ /* 0x000ee20000000800 */
[----:B------:R-:W-:-:S03]  /*1380*/  FFMA R17, R16, UR20, R17 ;  /* 0x0000001410117c23 */ /* 0x000fc60008000011 */
[----:B------:R-:W4:Y:S04]  /*1390*/  LDS R15, [R21+0x1e00] ;  /* 0x001e0000150f7984 */ /* 0x000f280000000800 */
[----:B------:R-:W5:Y:S01]  /*13a0*/  LDS R16, [R22+0x1f00] ;  /* 0x001f000016107984 */ /* 0x000f620000000800 */
[----:B------:R-:W-:-:S03]  /*13b0*/  FFMA R0, R0, UR15, R17 ;  /* 0x0000000f00007c23 */ /* 0x000fc60008000011 */
[----:B------:R-:W5:Y:S01]  /*13c0*/  LDS R19, [R6+0x1e00] ;  /* 0x001e000006137984 */ /* 0x000f620000000800 */
[----:B------:R-:W-:-:S03]  /*13d0*/  FFMA R28, R28, UR22, R23 ;  /* 0x000000161c1c7c23 */ /* 0x000fc60008000017 */
[----:B------:R-:W5:Y:S04]  /*13e0*/  LDS R17, [R21+0x1f00] ;  /* 0x001f000015117984 */ /* 0x000f680000000800 */
[----:B------:R-:W5:Y:S04]  /*13f0*/  LDS R20, [R22+0x2000] ;  /* 0x0020000016147984 */ /* 0x000f680000000800 */
[----:B------:R-:W5:Y:S04]  /*1400*/  LDS R23, [R8+0x1f00] ;  /* 0x001f000008177984 */ /* 0x000f680000000800 */
[----:B------:R-:W5:Y:S04]  /*1410*/  LDS R26, [R21+0x2000] ;  /* 0x00200000151a7984 */ /* 0x000f680000000800 */
[----:B------:R5:W5:Y:S01]  /*1420*/  LDS R21, [R8+0x2000] ;  /* 0x0020000008157984 */ /* 0x000b620000000800 */
[----:B------:R-:W-:Y:S01]  /*1430*/  FFMA R28, R27, UR21, R28 ;  /* 0x000000151b1c7c23 */ /* 0x000fe2000800001c */
[----:B--2---:R-:W-:-:S02]  /*1440*/  FFMA R27, R3, UR21, R2 ;  /* 0x00000015031b7c23 */ /* 0x004fc40008000002 */
[----:B------:R-:W2:Y:S01]  /*1450*/  LDC.64 R2, c[0x0][0x380] ;  /* 0x0000e000ff027b82 */ /* 0x000ea20000000a00 */
[----:B0-----:R-:W-:Y:S01]  /*1460*/  FFMA R11, R11, UR20, R28 ;  /* 0x000000140b0b7c23 */ /* 0x001fe2000800001c */
[----:B-1----:R-:W-:Y:S01]  /*1470*/  FFMA R27, R12, UR20, R27 ;  /* 0x000000140c1b7c23 */ /* 0x002fe2000800001b */
[----:B------:R-:W-:Y:S01]  /*1480*/  FFMA R13, R13, UR14, R10 ;  /* 0x0000000e0d0d7c23 */ /* 0x000fe2000800000a */
[--C-:B------:R-:W-:Y:S02]  /*1490*/  IMAD R7, R7, UR9, R4.reuse ;  /* 0x0000000907077c24 */ /* 0x100fe4000f8e0204 */
[----:B------:R-:W-:Y:S01]  /*14a0*/  FFMA R14, R14, UR15, R11 ;  /* 0x0000000f0e0e7c23 */ /* 0x000fe2000800000b */
[----:B---3--:R-:W-:Y:S01]  /*14b0*/  FFMA R18, R18, UR15, R27 ;  /* 0x0000000f12127c23 */ /* 0x008fe2000800001b */
[----:B------:R-:W-:Y:S02]  /*14c0*/  IMAD R9, R9, UR9, R4 ;  /* 0x0000000909097c24 */ /* 0x000fe4000f8e0204 */
[----:B----4-:R-:W-:Y:S01]  /*14d0*/  FFMA R0, R15, UR14, R0 ;  /* 0x0000000e0f007c23 */ /* 0x010fe20008000000 */
[----:B------:R-:W-:Y:S01]  /*14e0*/  IADD3 R11, PT, PT, R7, R5, RZ ;  /* 0x00000005070b7210 */ /* 0x000fe20007ffe0ff */
[----:B------:R-:W-:Y:S01]  /*14f0*/  FFMA R18, R25, UR14, R18 ;  /* 0x0000000e19127c23 */ /* 0x000fe20008000012 */
[----:B-----5:R-:W-:Y:S01]  /*1500*/  FFMA R13, R16, UR13, R13 ;  /* 0x0000000d100d7c23 */ /* 0x020fe2000800000d */
[----:B------:R-:W-:Y:S01]  /*1510*/  FFMA R19, R19, UR14, R14 ;  /* 0x0000000e13137c23 */ /* 0x000fe2000800000e */
[----:B------:R-:W-:-:S03]  /*1520*/  FFMA R17, R17, UR13, R0 ;  /* 0x0000000d11117c23 */ /* 0x000fc60008000000 */
[----:B------:R-:W-:Y:S01]  /*1530*/  FFMA R24, R24, UR13, R19 ;  /* 0x0000000d18187c23 */ /* 0x000fe20008000013 */
[----:B------:R-:W-:Y:S01]  /*1540*/  FFMA R20, R20, UR12, R13 ;  /* 0x0000000c14147c23 */ /* 0x000fe2000800000d */
[----:B------:R-:W-:Y:S01]  /*1550*/  IADD3 R13, PT, PT, R9, R5, RZ ;  /* 0x00000005090d7210 */ /* 0x000fe20007ffe0ff */
[----:B--2---:R-:W-:-:S04]  /*1560*/  IMAD.WIDE R4, R7, 0x4, R2 ;  /* 0x0000000407047825 */ /* 0x004fc800078e0202 */
[----:B------:R-:W-:Y:S01]  /*1570*/  FFMA R18, R23, UR13, R18 ;  /* 0x0000000d17127c23 */ /* 0x000fe20008000012 */
[----:B------:R-:W-:-:S04]  /*1580*/  IMAD.WIDE.U32 R6, R9, 0x4, R2 ;  /* 0x0000000409067825 */ /* 0x000fc800078e0002 */
[----:B------:R-:W-:Y:S01]  /*1590*/  FFMA R29, R29, UR12, R24 ;  /* 0x0000000c1d1d7c23 */ /* 0x000fe20008000018 */
[----:B------:R-:W-:Y:S01]  /*15a0*/  FFMA R17, R26, UR12, R17 ;  /* 0x0000000c1a117c23 */ /* 0x000fe20008000011 */
[----:B------:R-:W-:-:S04]  /*15b0*/  IMAD.WIDE.U32 R8, R11, 0x4, R2 ;  /* 0x000000040b087825 */ /* 0x000fc800078e0002 */
[----:B------:R-:W-:Y:S01]  /*15c0*/  FFMA R21, R21, UR12, R18 ;  /* 0x0000000c15157c23 */ /* 0x000fe20008000012 */
[----:B------:R-:W-:Y:S01]  /*15d0*/  IMAD.WIDE.U32 R2, R13, 0x4, R2 ;  /* 0x000000040d027825 */ /* 0x000fe200078e0002 */
[----:B------:R-:W-:Y:S04]  /*15e0*/  STG.E desc[UR6][R4.64], R20 ;  /* 0x0000001404007986 */ /* 0x000fe8000c101906 */
[----:B------:R-:W-:Y:S04]  /*15f0*/  STG.E desc[UR6][R8.64], R17 ;  /* 0x0000001108007986 */ /* 0x000fe8000c101906 */
[----:B------:R-:W-:Y:S04]  /*1600*/  STG.E desc[UR6][R6.64], R29 ;  /* 0x0000001d06007986 */ /* 0x000fe8000c101906 */
[----:B------:R-:W-:Y:S01]  /*1610*/  STG.E desc[UR6][R2.64], R21 ;  /* 0x0000001502007986 */ /* 0x000fe2000c101906 */
[----:B------:R-:W-:Y:S05]  /*1620*/  EXIT ;  /* 0x000000000000794d */ /* 0x000fea0003800000 */
.L_x_0:
[----:B------:R-:W-:-:S00]  /*1630*/  BRA `(.L_x_0) ;  /* 0xfffffffc00fc7947 */ /* 0x000fc0000383ffff */
[----:B------:R-:W-:-:S00]  /*1640*/  NOP ;  /* 0x0000000000007918 */ /* 0x000fc00000000000 */
        /* <DEDUP_REMOVED lines=11> */
.L_x_2:


//--------------------- .text._Z17convolutionRowGPUPfS_ii --------------------------
	.section	.text._Z17convolutionRowGPUPfS_ii,"ax",@progbits
	.align	128
        .global         _Z17convolutionRowGPUPfS_ii
        .type           _Z17convolutionRowGPUPfS_ii,@function
        .size           _Z17convolutionRowGPUPfS_ii,(.L_x_3 - _Z17convolutionRowGPUPfS_ii)
        .other          _Z17convolutionRowGPUPfS_ii,@"STO_CUDA_ENTRY STV_DEFAULT"
_Z17convolutionRowGPUPfS_ii:
.text._Z17convolutionRowGPUPfS_ii:
[----:B------:R-:W-:Y:S01]  /*0000*/  LDC R1, c[0x0][0x37c] ;  /* 0x0000df00ff017b82 */ /* 0x000fe20000000800 */
[----:B------:R-:W0:Y:S07]  /*0010*/  S2R R12, SR_TID.Y ;  /* 0x00000000000c7919 */ /* 0x000e2e0000002200 */
[----:B------:R-:W1:Y:S01]  /*0020*/  S2UR UR5, SR_CTAID.Y ;  /* 0x00000000000579c3 */ /* 0x000e620000002600 */
[----:B------:R-:W2:Y:S01]  /*0030*/  LDCU UR4, c[0x0][0x390] ;  /* 0x00007200ff0477ac */ /* 0x000ea20008000800 */
[----:B------:R-:W3:Y:S01]  /*0040*/  S2R R13, SR_TID.X ;  /* 0x00000000000d7919 */ /* 0x000ee20000002100 */
[----:B------:R-:W4:Y:S05]  /*0050*/  LDCU.64 UR8, c[0x0][0x388] ;  /* 0x00007100ff0877ac */ /* 0x000f2a0008000a00 */
[----:B------:R-:W1:Y:S01]  /*0060*/  LDC R9, c[0x0][0x364] ;  /* 0x0000d900ff097b82 */ /* 0x000e620000000800 */
[----:B------:R-:W5:Y:S01]  /*0070*/  LDCU.128 UR12, c[0x3][0x60] ;  /* 0x00c00c00ff0c77ac */ /* 0x000f620008000c00 */
[----:B------:R-:W5:Y:S06]  /*0080*/  LDCU.128 UR16, c[0x3][0x50] ;  /* 0x00c00a00ff1077ac */ /* 0x000f6c0008000c00 */
[----:B------:R-:W4:Y:S01]  /*0090*/  S2UR UR6, SR_CTAID.X ;  /* 0x00000000000679c3 */ /* 0x000f220000002500 */
[----:B------:R-:W5:Y:S01]  /*00a0*/  LDCU.128 UR20, c[0x3][0x40] ;  /* 0x00c00800ff1477ac */ /* 0x000f620008000c00 */
[----:B--2---:R-:W-:Y:S01]  /*00b0*/  UIADD3 UR4, UPT, UPT, UR4, 0x20, URZ ;  /* 0x0000002004047890 */ /* 0x004fe2000fffe0ff */
[----:B------:R-:W2:Y:S05]  /*00c0*/  LDCU.128 UR24, c[0x3][0x30] ;  /* 0x00c00600ff1877ac */ /* 0x000eaa0008000c00 */
[----:B------:R-:W4:Y:S01]  /*00d0*/  LDC R0, c[0x0][0x360] ;  /* 0x0000d800ff007b82 */ /* 0x000f220000000800 */
[----:B-1----:R-:W-:-:S07]  /*00e0*/  IMAD R3, R9, UR5, RZ ;  /* 0x0000000509037c24 */ /* 0x002fce000f8e02ff */
[----:B------:R-:W1:Y:S01]  /*00f0*/  LDC.64 R10, c[0x0][0x388] ;  /* 0x0000e200ff0a7b82 */ /* 0x000e620000000a00 */
[----:B0-----:R-:W-:-:S04]  /*0100*/  LEA R3, R3, R12, 0x1 ;  /* 0x0000000c03037211 */ /* 0x001fc800078e08ff */
[----:B------:R-:W-:-:S05]  /*0110*/  IADD3 R3, PT, PT, R3, 0x10, RZ ;  /* 0x0000001003037810 */ /* 0x000fca0007ffe0ff */
[----:B------:R-:W-:Y:S02]  /*0120*/  IMAD R3, R3, UR4, RZ ;  /* 0x0000000403037c24 */ /* 0x000fe4000f8e02ff */
[----:B----4-:R-:W-:Y:S01]  /*0130*/  IMAD R2, R0, UR6, RZ ;  /* 0x0000000600027c24 */ /* 0x010fe2000f8e02ff */
[----:B------:R-:W0:Y:S04]  /*0140*/  LDCU.64 UR6, c[0x0][0x358] ;  /* 0x00006b00ff0677ac */ /* 0x000e280008000a00 */
[----:B---3--:R-:W-:-:S04]  /*0150*/  LEA R2, R2, R13, 0x1 ;  /* 0x0000000d02027211 */ /* 0x008fc800078e08ff */
[CC--:B------:R-:W-:Y:S02]  /*0160*/  IADD3 R25, PT, PT, R2.reuse, R3.reuse, RZ ;  /* 0x0000000302197210 */ /* 0x0c0fe40007ffe0ff */
[----:B------:R-:W-:Y:S02]  /*0170*/  SHF.R.S32.HI R4, RZ, 0x1f, R2 ;  /* 0x0000001fff047819 */ /* 0x000fe40000011402 */
[C---:B------:R-:W-:Y:S01]  /*0180*/  IADD3 R7, PT, PT, R25.reuse, 0x10, RZ ;  /* 0x0000001019077810 */ /* 0x040fe20007ffe0ff */
[----:B-1----:R-:W-:Y:S01]  /*0190*/  IMAD.WIDE R24, R25, 0x4, R10 ;  /* 0x0000000419187825 */ /* 0x002fe200078e020a */
[----:B------:R-:W-:Y:S02]  /*01a0*/  IADD3 R8, P0, PT, R2, R3, RZ ;  /* 0x0000000302087210 */ /* 0x000fe40007f1e0ff */
[----:B------:R-:W-:Y:S01]  /*01b0*/  IADD3 R5, PT, PT, R7, R0, RZ ;  /* 0x0000000007057210 */ /* 0x000fe20007ffe0ff */
[----:B------:R-:W-:Y:S01]  /*01c0*/  IMAD R7, R9, UR4, R7 ;  /* 0x0000000409077c24 */ /* 0x000fe2000f8e0207 */
[----:B------:R-:W-:Y:S01]  /*01d0*/  LEA.HI.X.SX32 R3, R3, R4, 0x1, P0 ;  /* 0x0000000403037211 */ /* 0x000fe200000f0eff */
[----:B0-----:R-:W3:Y:S01]  /*01e0*/  LDG.E R23, desc[UR6][R24.64] ;  /* 0x0000000618177981 */ /* 0x001ee2000c1e1900 */
[----:B------:R-:W-:-:S02]  /*01f0*/  SHF.L.U32 R6, R8, 0x2, RZ ;  /* 0x0000000208067819 */ /* 0x000fc400000006ff */
[----:B------:R-:W-:Y:S02]  /*0200*/  IADD3 R14, PT, PT, R5, 0x10, RZ ;  /* 0x00000010050e7810 */ /* 0x000fe40007ffe0ff */
[----:B------:R-:W-:Y:S02]  /*0210*/  SHF.L.U64.HI R8, R8, 0x2, R3 ;  /* 0x0000000208087819 */ /* 0x000fe40000010203 */
[----:B------:R-:W-:Y:S02]  /*0220*/  IADD3 R2, P0, PT, R6, UR8, RZ ;  /* 0x0000000806027c10 */ /* 0x000fe4000ff1e0ff */
[C---:B------:R-:W-:Y:S02]  /*0230*/  IADD3 R17, PT, PT, R7.reuse, -0x10, RZ ;  /* 0xfffffff007117810 */ /* 0x040fe40007ffe0ff */
[----:B------:R-:W-:Y:S01]  /*0240*/  IADD3 R19, PT, PT, R7, 0x10, RZ ;  /* 0x0000001007137810 */ /* 0x000fe20007ffe0ff */
[----:B------:R-:W-:Y:S01]  /*0250*/  IMAD R4, R9, UR4, R14 ;  /* 0x0000000409047c24 */ /* 0x000fe2000f8e020e */
[----:B------:R-:W-:Y:S01]  /*0260*/  IADD3.X R3, PT, PT, R8, UR9, RZ, P0, !PT ;  /* 0x0000000908037c10 */ /* 0x000fe200087fe4ff */
[----:B------:R-:W-:-:S04]  /*0270*/  IMAD.WIDE.U32 R14, R14, 0x4, R10 ;  /* 0x000000040e0e7825 */ /* 0x000fc800078e000a */
[--C-:B------:R-:W-:Y:S01]  /*0280*/  IMAD.WIDE.U32 R16, R17, 0x4, R10.reuse ;  /* 0x0000000411107825 */ /* 0x100fe200078e000a */
[----:B------:R0:W4:Y:S03]  /*0290*/  LDG.E R22, desc[UR6][R2.64+0x80] ;  /* 0x0000800602167981 */ /* 0x000126000c1e1900 */
[--C-:B------:R-:W-:Y:S01]  /*02a0*/  IMAD.WIDE.U32 R18, R19, 0x4, R10.reuse ;  /* 0x0000000413127825 */ /* 0x100fe200078e000a */
[----:B------:R-:W5:Y:S01]  /*02b0*/  LDG.E R14, desc[UR6][R14.64] ;  /* 0x000000060e0e7981 */ /* 0x000f62000c1e1900 */
[----:B------:R-:W1:Y:S01]  /*02c0*/  S2UR UR5, SR_CgaCtaId ;  /* 0x00000000000579c3 */ /* 0x000e620000008800 */
[----:B------:R-:W-:Y:S01]  /*02d0*/  UMOV UR4, 0x400 ;  /* 0x0000040000047882 */ /* 0x000fe20000000000 */
[----:B------:R-:W-:Y:S01]  /*02e0*/  IMAD.WIDE.U32 R20, R4, 0x4, R10 ;  /* 0x0000000404147825 */ /* 0x000fe200078e000a */
[----:B------:R-:W2:Y:S01]  /*02f0*/  LDG.E R17, desc[UR6][R16.64] ;  /* 0x0000000610117981 */ /* 0x000ea2000c1e1900 */
[----:B------:R-:W2:Y:S03]  /*0300*/  LDCU.128 UR8, c[0x3][0x70] ;  /* 0x00c00e00ff0877ac */ /* 0x000ea60008000c00 */
[----:B------:R-:W2:Y:S04]  /*0310*/  LDG.E R18, desc[UR6][R18.64] ;  /* 0x0000000612127981 */ /* 0x000ea8000c1e1900 */
[----:B------:R-:W2:Y:S01]  /*0320*/  LDG.E R21, desc[UR6][R20.64] ;  /* 0x0000000614157981 */ /* 0x000ea2000c1e1900 */
[----:B------:R-:W-:Y:S01]  /*0330*/  IMAD R12, R12, 0x60, R13 ;  /* 0x000000600c0c7824 */ /* 0x000fe200078e020d */
[----:B-1----:R-:W-:-:S06]  /*0340*/  ULEA UR4, UR5, UR4, 0x18 ;  /* 0x0000000405047291 */ /* 0x002fcc000f8ec0ff */
[----:B------:R-:W-:-:S05]  /*0350*/  LEA R12, R12, UR4, 0x2 ;  /* 0x000000040c0c7c11 */ /* 0x000fca000f8e10ff */
[----:B------:R-:W-:Y:S01]  /*0360*/  IMAD R10, R9, 0x180, R12 ;  /* 0x00000180090a7824 */ /* 0x000fe200078e020c */
[C---:B------:R-:W-:Y:S01]  /*0370*/  LEA R11, R0.reuse, R12, 0x2 ;  /* 0x0000000c000b7211 */ /* 0x040fe200078e10ff */
[----:B------:R-:W1:Y:S03]  /*0380*/  LDCU UR4, c[0x3][0x80] ;  /* 0x00c01000ff0477ac */ /* 0x000e660008000800 */
[C---:B------:R-:W-:Y:S02]  /*0390*/  LEA R9, R0.reuse, R10, 0x2 ;  /* 0x0000000a00097211 */ /* 0x040fe400078e10ff */
[C---:B0-----:R-:W-:Y:S02]  /*03a0*/  LEA R3, R0.reuse, R11, 0x2 ;  /* 0x0000000b00037211 */ /* 0x041fe400078e10ff */
[----:B------:R-:W-:Y:S01]  /*03b0*/  LEA R0, R0, R9, 0x2 ;  /* 0x0000000900007211 */ /* 0x000fe200078e10ff */
[----:B---3--:R-:W-:Y:S04]  /*03c0*/  STS [R12], R23 ;  /* 0x000000170c007388 */ /* 0x008fe80000000800 */
[----:B----4-:R-:W-:Y:S04]  /*03d0*/  STS [R11], R22 ;  /* 0x000000160b007388 */ /* 0x010fe80000000800 */
[----:B-----5:R-:W-:Y:S04]  /*03e0*/  STS [R3], R14 ;  /* 0x0000000e03007388 */ /* 0x020fe80000000800 */
[----:B--2---:R-:W-:Y:S04]  /*03f0*/  STS [R10], R17 ;  /* 0x000000110a007388 */ /* 0x004fe80000000800 */
[----:B------:R-:W-:Y:S04]  /*0400*/  STS [R9], R18 ;  /* 0x0000001209007388 */ /* 0x000fe80000000800 */
[----:B------:R-:W-:Y:S01]  /*0410*/  STS [R0], R21 ;  /* 0x0000001500007388 */ /* 0x000fe20000000800 */
[----:B------:R-:W-:Y:S06]  /*0420*/  BAR.SYNC.DEFER_BLOCKING 0x0 ;  /* 0x0000000000007b1d */ /* 0x000fec0000010000 */
[----:B------:R-:W1:Y:S04]  /*0430*/  LDS R2, [R12] ;  /* 0x000000000c027984 */ /* 0x000e680000000800 */
[----:B------:R-:W0:Y:S04]  /*0440*/  LDS R19, [R12+0x4] ;  /* 0x000004000c137984 */ /* 0x000e280000000800 */
[----:B------:R-:W2:Y:S04]  /*0450*/  LDS R25, [R12+0x8] ;  /* 0x000008000c197984 */ /* 0x000ea80000000800 */
[----:B------:R-:W3:Y:S04]  /*0460*/  LDS R27, [R12+0xc] ;  /* 0x00000c000c1b7984 */ /* 0x000ee80000000800 */
[----:B------:R-:W4:Y:S04]  /*0470*/  LDS R23, [R12+0x10] ;  /* 0x000010000c177984 */ /* 0x000f280000000800 */
[----:B------:R-:W5:Y:S04]  /*0480*/  LDS R20, [R12+0x14] ;  /* 0x000014000c147984 */ /* 0x000f680000000800 */
[----:B------:R-:W5:Y:S04]  /*0490*/  LDS R15, [R12+0x18] ;  /* 0x000018000c0f7984 */ /* 0x000f680000000800 */
[----:B------:R-:W5:Y:S04]  /*04a0*/  LDS R14, [R12+0x1c] ;  /* 0x00001c000c0e7984 */ /* 0x000f680000000800 */
[----:B------:R-:W5:Y:S04]  /*04b0*/  LDS R13, [R12+0x20] ;  /* 0x000020000c0d7984 */ /* 0x000f680000000800 */
[----:B------:R-:W5:Y:S04]  /*04c0*/  LDS R3, [R12+0x24] ;  /* 0x000024000c037984 */ /* 0x000f680000000800 */
[----:B------:R-:W5:Y:S01]  /*04d0*/  LDS R0, [R11] ;  /* 0x000000000b007984 */ /* 0x000f620000000800 */
[----:B-1----:R-:W-:-:S03]  /*04e0*/  FFMA R2, R2, UR4, RZ ;  /* 0x0000000402027c23 */ /* 0x002fc600080000ff */
[----:B------:R-:W1:Y:S01]  /*04f0*/  LDS R16, [R12+0x28] ;  /* 0x000028000c107984 */ /* 0x000e620000000800 */
[----:B0-----:R-:W-:-:S03]  /*0500*/  FFMA R18, R19, UR11, R2 ;  /* 0x0000000b13127c23 */ /* 0x001fc60008000002 */
[----:B------:R-:W0:Y:S01]  /*0510*/  LDS R17, [R11+0x4] ;  /* 0x000004000b117984 */ /* 0x000e220000000800 */
[----:B--2---:R-:W-:-:S03]  /*0520*/  FFMA R18, R25, UR10, R18 ;  /* 0x0000000a19127c23 */ /* 0x004fc60008000012 */
[----:B------:R-:W2:Y:S04]  /*0530*/  LDS R19, [R12+0x2c] ;  /* 0x00002c000c137984 */ /* 0x000ea80000000800 */
[----:B------:R-:W2:Y:S01]  /*0540*/  LDS R2, [R11+0x8] ;  /* 0x000008000b027984 */ /* 0x000ea20000000800 */
[----:B---3--:R-:W-:-:S03]  /*0550*/  FFMA R22, R27, UR9, R18 ;  /* 0x000000091b167c23 */ /* 0x008fc60008000012 */
[----:B------:R-:W3:Y:S01]  /*0560*/  LDS R21, [R11+0xc] ;  /* 0x00000c000b157984 */ /* 0x000ee20000000800 */
[----:B----4-:R-:W-:-:S03]  /*0570*/  FFMA R23, R23, UR8, R22 ;  /* 0x0000000817177c23 */ /* 0x010fc60008000016 */
[----:B------:R-:W4:Y:S01]  /*0580*/  LDS R18, [R11+0x10] ;  /* 0x000010000b127984 */ /* 0x000f220000000800 */
[----:B-----5:R-:W-:-:S03]  /*0590*/  FFMA R20, R20, UR15, R23 ;  /* 0x0000000f14147c23 */ /* 0x020fc60008000017 */
[----:B------:R-:W-:Y:S01]  /*05a0*/  LDS R24, [R12+0x3c] ;  /* 0x00003c000c187984 */ /* 0x000fe20000000800 */
[----:B------:R-:W-:-:S03]  /*05b0*/  FFMA R15, R15, UR14, R20 ;  /* 0x0000000e0f0f7c23 */ /* 0x000fc60008000014 */
[----:B------:R-:W-:Y:S01]  /*05c0*/  LDS R25, [R12+0x40] ;  /* 0x000040000c197984 */ /* 0x000fe20000000800 */
[----:B------:R-:W-:-:S03]  /*05d0*/  FFMA R20, R14, UR13, R15 ;  /* 0x0000000d0e147c23 */ /* 0x000fc6000800000f */
[----:B------:R-:W5:Y:S01]  /*05e0*/  LDS R14, [R11+0x14] ;  /* 0x000014000b0e7984 */ /* 0x000f620000000800 */
[----:B------:R-:W-:-:S03]  /*05f0*/  FFMA R20, R13, UR12, R20 ;  /* 0x0000000c0d147c23 */ /* 0x000fc60008000014 */
[----:B------:R-:W5:Y:S01]  /*0600*/  LDS R15, [R12+0x30] ;  /* 0x000030000c0f7984 */ /* 0x000f620000000800 */
[----:B------:R-:W-:-:S03]  /*0610*/  FFMA R23, R3, UR19, R20 ;  /* 0x0000001303177c23 */ /* 0x000fc60008000014 */
[----:B------:R-:W5:Y:S01]  /*0620*/  LDS R13, [R11+0x18] ;  /* 0x000018000b0d7984 */ /* 0x000f620000000800 */
[----:B------:R-:W-:Y:S01]  /*0630*/  FFMA R0, R0, UR4, RZ ;  /* 0x0000000400007c23 */ /* 0x000fe200080000ff */
[----:B-1----:R-:W-:Y:S02]  /*0640*/  FFMA R20, R16, UR18, R23 ;  /* 0x0000001210147c23 */ /* 0x002fe40008000017 */
[----:B------:R-:W1:Y:S01]  /*0650*/  LDS R3, [R11+0x1c] ;  /* 0x00001c000b037984 */ /* 0x000e620000000800 */
[----:B0-----:R-:W-:-:S03]  /*0660*/  FFMA R23, R17, UR11, R0 ;  /* 0x0000000b11177c23 */ /* 0x001fc60008000000 */
[----:B------:R-:W0:Y:S01]  /*0670*/  LDS R17, [R11+0x20] ;  /* 0x000020000b117984 */ /* 0x000e220000000800 */
[----:B--2---:R-:W-:Y:S01]  /*0680*/  FFMA R0, R19, UR17, R20 ;  /* 0x0000001113007c23 */ /* 0x004fe20008000014 */
[----:B------:R-:W-:Y:S02]  /*0690*/  FFMA R22, R2, UR10, R23 ;  /* 0x0000000a02167c23 */ /* 0x000fe40008000017 */
[----:B------:R-:W-:Y:S04]  /*06a0*/  LDS R20, [R11+0x24] ;  /* 0x000024000b147984 */ /* 0x000fe80000000800 */
[----:B------:R-:W2:Y:S01]  /*06b0*/  LDS R16, [R12+0x34] ;  /* 0x000034000c107984 */ /* 0x000ea20000000800 */
[----:B---3--:R-:W-:-:S03]  /*06c0*/  FFMA R21, R21, UR9, R22 ;  /* 0x0000000915157c23 */ /* 0x008fc60008000016 */
[----:B------:R-:W3:Y:S04]  /*06d0*/  LDS R2, [R10] ;  /* 0x000000000a027984 */ /* 0x000ee80000000800 */
[----:B------:R-:W3:Y:S01]  /*06e0*/  LDS R23, [R11+0x28] ;  /* 0x000028000b177984 */ /* 0x000ee20000000800 */
[----:B----4-:R-:W-:-:S03]  /*06f0*/  FFMA R27, R18, UR8, R21 ;  /* 0x00000008121b7c23 */ /* 0x010fc60008000015 */
[----:B------:R-:W4:Y:S04]  /*0700*/  LDS R19, [R12+0x38] ;  /* 0x000038000c137984 */ /* 0x000f280000000800 */
[----:B------:R-:W4:Y:S04]  /*0710*/  LDS R22, [R10+0x4] ;  /* 0x000004000a167984 */ /* 0x000f280000000800 */
[----:B------:R-:W4:Y:S04]  /*0720*/  LDS R21, [R11+0x2c] ;  /* 0x00002c000b157984 */ /* 0x000f280000000800 */
[----:B------:R-:W4:Y:S01]  /*0730*/  LDS R18, [R10+0x8] ;  /* 0x000008000a127984 */ /* 0x000f220000000800 */
[----:B-----5:R-:W-:Y:S01]  /*0740*/  FFMA R14, R14, UR15, R27 ;  /* 0x0000000f0e0e7c23 */ /* 0x020fe2000800001b */
[----:B------:R-:W-:-:S02]  /*0750*/  FFMA R15, R15, UR16, R0 ;  /* 0x000000100f0f7c23 */ /* 0x000fc40008000000 */
[----:B------:R-:W5:Y:S01]  /*0760*/  LDS R0, [R9] ;  /* 0x0000000009007984 */ /* 0x000f620000000800 */
[----:B------:R-:W-:-:S03]  /*0770*/  FFMA R26, R13, UR14, R14 ;  /* 0x0000000e0d1a7c23 */ /* 0x000fc6000800000e */
[----:B------:R-:W5:Y:S01]  /*0780*/  LDS R13, [R9+0x4] ;  /* 0x00000400090d7984 */ /* 0x000f620000000800 */
[----:B-1----:R-:W-:-:S03]  /*0790*/  FFMA R26, R3, UR13, R26 ;  /* 0x0000000d031a7c23 */ /* 0x002fc6000800001a */
[----:B------:R-:W1:Y:S01]  /*07a0*/  LDS R14, [R10+0xc] ;  /* 0x00000c000a0e7984 */ /* 0x000e620000000800 */
[----:B0-----:R-:W-:Y:S01]  /*07b0*/  FFMA R17, R17, UR12, R26 ;  /* 0x0000000c11117c23 */ /* 0x001fe2000800001a */
[----:B--2---:R-:W-:-:S03]  /*07c0*/  FFMA R16, R16, UR23, R15 ;  /* 0x0000001710107c23 */ /* 0x004fc6000800000f */
[----:B------:R-:W-:Y:S01]  /*07d0*/  FFMA R20, R20, UR19, R17 ;  /* 0x0000001314147c23 */ /* 0x000fe20008000011 */
[----:B------:R-:W-:Y:S01]  /*07e0*/  LDS R26, [R12+0x48] ;  /* 0x000048000c1a7984 */ /* 0x000fe20000000800 */
[----:B---3--:R-:W-:-:S03]  /*07f0*/  FFMA R3, R2, UR4, RZ ;  /* 0x0000000402037c23 */ /* 0x008fc600080000ff */
[----:B------:R-:W-:Y:S01]  /*0800*/  LDS R17, [R11+0x38] ;  /* 0x000038000b117984 */ /* 0x000fe20000000800 */
[----:B------:R-:W-:-:S03]  /*0810*/  FFMA R20, R23, UR18, R20 ;  /* 0x0000001217147c23 */ /* 0x000fc60008000014 */
[----:B------:R-:W-:Y:S01]  /*0820*/  LDS R23, [R11+0x34] ;  /* 0x000034000b177984 */ /* 0x000fe20000000800 */
[----:B----4-:R-:W-:-:S03]  /*0830*/  FFMA R19, R19, UR22, R16 ;  /* 0x0000001613137c23 */ /* 0x010fc60008000010 */
[----:B------:R-:W-:Y:S01]  /*0840*/  LDS R16, [R10+0x18] ;  /* 0x000018000a107984 */ /* 0x000fe20000000800 */
[----:B------:R-:W-:Y:S01]  /*0850*/  FFMA R15, R22, UR11, R3 ;  /* 0x0000000b160f7c23 */ /* 0x000fe20008000003 */
[----:B------:R-:W-:Y:S02]  /*0860*/  FFMA R24, R24, UR21, R19 ;  /* 0x0000001518187c23 */ /* 0x000fe40008000013 */
[----:B------:R-:W-:Y:S01]  /*0870*/  LDS R22, [R12+0x44] ;  /* 0x000044000c167984 */ /* 0x000fe20000000800 */
[----:B------:R-:W-:-:S03]  /*0880*/  FFMA R21, R21, UR17, R20 ;  /* 0x0000001115157c23 */ /* 0x000fc60008000014 */
[----:B------:R-:W0:Y:S01]  /*0890*/  LDS R20, [R9+0x8] ;  /* 0x0000080009147984 */ /* 0x000e220000000800 */
[----:B------:R-:W-:-:S03]  /*08a0*/  FFMA R27, R18, UR10, R15 ;  /* 0x0000000a121b7c23 */ /* 0x000fc6000800000f */
[----:B------:R-:W2:Y:S01]  /*08b0*/  LDS R18, [R11+0x30] ;  /* 0x000030000b127984 */ /* 0x000ea20000000800 */
[----:B------:R-:W-:-:S03]  /*08c0*/  FFMA R3, R25, UR20, R24 ;  /* 0x0000001419037c23 */ /* 0x000fc60008000018 */
[----:B------:R-:W3:Y:S04]  /*08d0*/  LDS R19, [R10+0x10] ;  /* 0x000010000a137984 */ /* 0x000ee80000000800 */
[----:B------:R-:W4:Y:S04]  /*08e0*/  LDS R25, [R9+0xc] ;  /* 0x00000c0009197984 */ /* 0x000f280000000800 */
[----:B------:R-:W4:Y:S01]  /*08f0*/  LDS R15, [R9+0x10] ;  /* 0x00001000090f7984 */ /* 0x000f220000000800 */
[----:B-----5:R-:W-:-:S03]  /*0900*/  FFMA R0, R0, UR4, RZ ;  /* 0x0000000400007c23 */ /* 0x020fc600080000ff */
[----:B------:R-:W-:Y:S01]  /*0910*/  LDS R2, [R10+0x1c] ;  /* 0x00001c000a027984 */ /* 0x000fe20000000800 */
[----:B------:R-:W-:Y:S01]  /*0920*/  FFMA R13, R13, UR11, R0 ;  /* 0x0000000b0d0d7c23 */ /* 0x000fe20008000000 */
[----:B-1----:R-:W-:Y:S01]  /*0930*/  FFMA R14, R14, UR9, R27 ;  /* 0x000000090e0e7c23 */ /* 0x002fe2000800001b */
[----:B------:R-:W1:Y:S01]  /*0940*/  LDCU.64 UR4, c[0x0][0x380] ;  /* 0x00007000ff0477ac */ /* 0x000e620008000a00 */
[----:B------:R-:W5:Y:S04]  /*0950*/  LDS R24, [R10+0x14] ;  /* 0x000014000a187984 */ /* 0x000f680000000800 */
[----:B------:R-:W1:Y:S04]  /*0960*/  LDS R0, [R9+0x14] ;  /* 0x0000140009007984 */ /* 0x000e680000000800 */
[----:B------:R-:W-:Y:S01]  /*0970*/  LDS R29, [R9+0x7c] ;  /* 0x00007c00091d7984 */ /* 0x000fe20000000800 */
[----:B0-----:R-:W-:-:S03]  /*0980*/  FFMA R20, R20, UR10, R13 ;  /* 0x0000000a14147c23 */ /* 0x001fc6000800000d */
[----:B------:R-:W-:Y:S01]  /*0990*/  LDS R13, [R9+0x18] ;  /* 0x00001800090d7984 */ /* 0x000fe20000000800 */
[----:B--2---:R-:W-:Y:S01]  /*09a0*/  FFMA R18, R18, UR16, R21 ;  /* 0x0000001012127c23 */ /* 0x004fe20008000015 */
[----:B------:R-:W-:Y:S02]  /*09b0*/  FFMA R3, R22, UR27, R3 ;  /* 0x0000001b16037c23 */ /* 0x000fe40008000003 */
[----:B------:R-:W-:Y:S01]  /*09c0*/  LDS R21, [R10+0x24] ;  /* 0x000024000a157984 */ /* 0x000fe20000000800 */
[----:B---3--:R-:W-:Y:S01]  /*09d0*/  FFMA R19, R19, UR8, R14 ;  /* 0x0000000813137c23 */ /* 0x008fe2000800000e */
[----:B------:R-:W-:Y:S02]  /*09e0*/  FFMA R18, R23, UR23, R18 ;  /* 0x0000001717127c23 */ /* 0x000fe40008000012 */
[----:B------:R-:W0:Y:S01]  /*09f0*/  LDS R14, [R12+0x4c] ;  /* 0x00004c000c0e7984 */ /* 0x000e220000000800 */
[----:B----4-:R-:W-:Y:S01]  /*0a00*/  FFMA R20, R25, UR9, R20 ;  /* 0x0000000919147c23 */ /* 0x010fe20008000014 */
[----:B------:R-:W-:-:S02]  /*0a10*/  FFMA R17, R17, UR22, R18 ;  /* 0x0000001611117c23 */ /* 0x000fc40008000012 */
[----:B------:R-:W-:Y:S01]  /*0a20*/  LDS R22, [R11+0x44] ;  /* 0x000044000b167984 */ /* 0x000fe20000000800 */
[----:B------:R-:W-:Y:S01]  /*0a30*/  FFMA R23, R15, UR8, R20 ;  /* 0x000000080f177c23 */ /* 0x000fe20008000014 */
[----:B------:R-:W-:Y:S02]  /*0a40*/  FFMA R3, R26, UR26, R3 ;  /* 0x0000001a1a037c23 */ /* 0x000fe40008000003 */
[----:B------:R-:W2:Y:S01]  /*0a50*/  LDS R15, [R10+0x20] ;  /* 0x000020000a0f7984 */ /* 0x000ea20000000800 */
[----:B------:R-:W3:Y:S03]  /*0a60*/  LDCU.128 UR8, c[0x3][0x20] ;  /* 0x00c00400ff0877ac */ /* 0x000ee60008000c00 */
[----:B------:R-:W4:Y:S04]  /*0a70*/  LDS R18, [R12+0x50] ;  /* 0x000050000c127984 */ /* 0x000f280000000800 */
[----:B------:R-:W3:Y:S01]  /*0a80*/  LDS R20, [R9+0x1c] ;  /* 0x00001c0009147984 */ /* 0x000ee20000000800 */
[----:B-----5:R-:W-:Y:S01]  /*0a90*/  FFMA R19, R24, UR15, R19 ;  /* 0x0000000f18137c23 */ /* 0x020fe20008000013 */
[----:B-1----:R-:W-:-:S02]  /*0aa0*/  FFMA R28, R0, UR15, R23 ;  /* 0x0000000f001c7c23 */ /* 0x002fc40008000017 */
[----:B------:R-:W1:Y:S01]  /*0ab0*/  LDS R23, [R9+0x20] ;  /* 0x0000200009177984 */ /* 0x000e620000000800 */
[----:B------:R-:W-:-:S03]  /*0ac0*/  FFMA R25, R16, UR14, R19 ;  /* 0x0000000e10197c23 */ /* 0x000fc60008000013 */
[----:B------:R-:W5:Y:S01]  /*0ad0*/  LDS R16, [R11+0x3c] ;  /* 0x00003c000b107984 */ /* 0x000f620000000800 */
[----:B------:R-:W-:-:S03]  /*0ae0*/  FFMA R26, R2, UR13, R25 ;  /* 0x0000000d021a7c23 */ /* 0x000fc60008000019 */
[----:B------:R-:W5:Y:S04]  /*0af0*/  LDS R2, [R9+0x24] ;  /* 0x0000240009027984 */ /* 0x000f680000000800 */
[----:B------:R-:W5:Y:S04]  /*0b00*/  LDS R0, [R10+0x28] ;  /* 0x000028000a007984 */ /* 0x000f680000000800 */
[----:B------:R-:W5:Y:S04]  /*0b10*/  LDS R24, [R12+0x54] ;  /* 0x000054000c187984 */ /* 0x000f680000000800 */
[----:B------:R-:W5:Y:S01]  /*0b20*/  LDS R19, [R11+0x40] ;  /* 0x000040000b137984 */ /* 0x000f620000000800 */
[----:B0-----:R-:W-:Y:S01]  /*0b30*/  FFMA R3, R14, UR25, R3 ;  /* 0x000000190e037c23 */ /* 0x001fe20008000003 */
[----:B------:R-:W-:-:S02]  /*0b40*/  FFMA R13, R13, UR14, R28 ;  /* 0x0000000e0d0d7c23 */ /* 0x000fc4000800001c */
[----:B------:R-:W-:Y:S01]  /*0b50*/  LDS R25, [R12+0x58] ;  /* 0x000058000c197984 */ /* 0x000fe20000000800 */
[----:B--2---:R-:W-:-:S03]  /*0b60*/  FFMA R26, R15, UR12, R26 ;  /* 0x0000000c0f1a7c23 */ /* 0x004fc6000800001a */
[----:B------:R-:W-:Y:S01]  /*0b70*/  LDS R14, [R10+0x38] ;  /* 0x000038000a0e7984 */ /* 0x000fe20000000800 */
[----:B----4-:R-:W-:-:S03]  /*0b80*/  FFMA R15, R18, UR24, R3 ;  /* 0x00000018120f7c23 */ /* 0x010fc60008000003 */
[----:B------:R-:W0:Y:S01]  /*0b90*/  LDS R3, [R10+0x2c] ;  /* 0x00002c000a037984 */ /* 0x000e220000000800 */
[----:B---3--:R-:W-:-:S03]  /*0ba0*/  FFMA R20, R20, UR13, R13 ;  /* 0x0000000d14147c23 */ /* 0x008fc6000800000d */
[----:B------:R-:W2:Y:S01]  /*0bb0*/  LDS R13, [R9+0x28] ;  /* 0x00002800090d7984 */ /* 0x000ea20000000800 */
[----:B------:R-:W-:Y:S01]  /*0bc0*/  FFMA R21, R21, UR19, R26 ;  /* 0x0000001315157c23 */ /* 0x000fe2000800001a */
[----:B-1----:R-:W-:Y:S01]  /*0bd0*/  FFMA R23, R23, UR12, R20 ;  /* 0x0000000c17177c23 */ /* 0x002fe20008000014 */
[----:B------:R-:W1:Y:S01]  /*0be0*/  LDCU.128 UR12, c[0x3][0x10] ;  /* 0x00c00200ff0c77ac */ /* 0x000e620008000c00 */
[----:B------:R-:W3:Y:S01]  /*0bf0*/  LDS R26, [R9+0x2c] ;  /* 0x00002c00091a7984 */ /* 0x000ee20000000800 */
[----:B-----5:R-:W-:-:S03]  /*0c00*/  FFMA R16, R16, UR21, R17 ;  /* 0x0000001510107c23 */ /* 0x020fc60008000011 */
[----:B------:R-:W4:Y:S01]  /*0c10*/  LDS R17, [R11+0x48] ;  /* 0x000048000b117984 */ /* 0x000f220000000800 */
[----:B------:R-:W-:-:S03]  /*0c20*/  FFMA R2, R2, UR19, R23 ;  /* 0x0000001302027c23 */ /* 0x000fc60008000017 */
[----:B------:R-:W5:Y:S01]  /*0c30*/  LDS R18, [R10+0x30] ;  /* 0x000030000a127984 */ /* 0x000f620000000800 */
[----:B------:R-:W-:-:S03]  /*0c40*/  FFMA R0, R0, UR18, R21 ;  /* 0x0000001200007c23 */ /* 0x000fc60008000015 */
[----:B------:R-:W1:Y:S01]  /*0c50*/  LDS R20, [R9+0x30] ;  /* 0x0000300009147984 */ /* 0x000e620000000800 */
[----:B------:R-:W-:-:S03]  /*0c60*/  FFMA R24, R24, UR11, R15 ;  /* 0x0000000b18187c23 */ /* 0x000fc6000800000f */
[----:B------:R-:W1:Y:S04]  /*0c70*/  LDS R23, [R11+0x4c] ;  /* 0x00004c000b177984 */ /* 0x000e680000000800 */
[----:B------:R-:W1:Y:S01]  /*0c80*/  LDS R21, [R10+0x34] ;  /* 0x000034000a157984 */ /* 0x000e620000000800 */
[----:B------:R-:W-:-:S03]  /*0c90*/  FFMA R19, R19, UR20, R16 ;  /* 0x0000001413137c23 */ /* 0x000fc60008000010 */
[----:B------:R-:W1:Y:S04]  /*0ca0*/  LDS R15, [R9+0x34] ;  /* 0x00003400090f7984 */ /* 0x000e680000000800 */
[----:B------:R-:W1:Y:S01]  /*0cb0*/  LDS R16, [R11+0x50] ;  /* 0x000050000b107984 */ /* 0x000e620000000800 */
[----:B------:R-:W-:-:S03]  /*0cc0*/  FFMA R22, R22, UR27, R19 ;  /* 0x0000001b16167c23 */ /* 0x000fc60008000013 */
[----:B------:R-:W1:Y:S01]  /*0cd0*/  LDS R19, [R12+0x5c] ;  /* 0x00005c000c137984 */ /* 0x000e620000000800 */
[----:B0-----:R-:W-:-:S03]  /*0ce0*/  FFMA R3, R3, UR17, R0 ;  /* 0x0000001103037c23 */ /* 0x001fc60008000000 */
[----:B------:R-:W0:Y:S01]  /*0cf0*/  LDS R0, [R9+0x38] ;  /* 0x0000380009007984 */ /* 0x000e220000000800 */
[----:B--2---:R-:W-:-:S03]  /*0d00*/  FFMA R13, R13, UR18, R2 ;  /* 0x000000120d0d7c23 */ /* 0x004fc60008000002 */
[----:B------:R-:W2:Y:S01]  /*0d10*/  LDS R2, [R10+0x3c] ;  /* 0x00003c000a027984 */ /* 0x000ea20000000800 */
[----:B---3--:R-:W-:Y:S01]  /*0d20*/  FFMA R13, R26, UR17, R13 ;  /* 0x000000111a0d7c23 */ /* 0x008fe2000800000d */
[----:B----4-:R-:W-:Y:S01]  /*0d30*/  FFMA R22, R17, UR26, R22 ;  /* 0x0000001a11167c23 */ /* 0x010fe20008000016 */
[----:B------:R-:W-:Y:S01]  /*0d40*/  FFMA R24, R25, UR10, R24 ;  /* 0x0000000a19187c23 */ /* 0x000fe20008000018 */
[----:B------:R-:W3:Y:S01]  /*0d50*/  LDS R17, [R10+0x40] ;  /* 0x000040000a117984 */ /* 0x000ee20000000800 */
[----:B-----5:R-:W-:-:S03]  /*0d60*/  FFMA R18, R18, UR16, R3 ;  /* 0x0000001012127c23 */ /* 0x020fc60008000003 */
[----:B------:R-:W-:Y:S01]  /*0d70*/  LDS R3, [R10+0x48] ;  /* 0x000048000a037984 */ /* 0x000fe20000000800 */
[----:B-1----:R-:W-:Y:S01]  /*0d80*/  FFMA R20, R20, UR16, R13 ;  /* 0x0000001014147c23 */ /* 0x002fe2000800000d */
[----:B------:R-:W1:Y:S02]  /*0d90*/  LDCU.128 UR16, c[0x3][URZ] ;  /* 0x00c00000ff1077ac */ /* 0x000e640008000c00 */
[----:B------:R-:W-:Y:S01]  /*0da0*/  LDS R13, [R9+0x44] ;  /* 0x00004400090d7984 */ /* 0x000fe20000000800 */
[----:B------:R-:W-:-:S03]  /*0db0*/  FFMA R23, R23, UR25, R22 ;  /* 0x0000001917177c23 */ /* 0x000fc60008000016 */
[----:B------:R-:W-:Y:S01]  /*0dc0*/  LDS R22, [R11+0x58] ;  /* 0x000058000b167984 */ /* 0x000fe20000000800 */
[----:B------:R-:W-:-:S03]  /*0dd0*/  FFMA R21, R21, UR23, R18 ;  /* 0x0000001715157c23 */ /* 0x000fc60008000012 */
[----:B------:R-:W-:Y:S01]  /*0de0*/  LDS R18, [R12+0x64] ;  /* 0x000064000c127984 */ /* 0x000fe20000000800 */
[----:B------:R-:W-:-:S03]  /*0df0*/  FFMA R25, R15, UR23, R20 ;  /* 0x000000170f197c23 */ /* 0x000fc60008000014 */
[----:B------:R-:W4:Y:S01]  /*0e00*/  LDS R15, [R11+0x54] ;  /* 0x000054000b0f7984 */ /* 0x000f220000000800 */
[----:B------:R-:W-:Y:S01]  /*0e10*/  FFMA R27, R14, UR22, R21 ;  /* 0x000000160e1b7c23 */ /* 0x000fe20008000015 */
[----:B------:R-:W-:Y:S02]  /*0e20*/  FFMA R16, R16, UR24, R23 ;  /* 0x0000001810107c23 */ /* 0x000fe40008000017 */
[----:B------:R-:W5:Y:S04]  /*0e30*/  LDS R23, [R9+0x3c] ;  /* 0x00003c0009177984 */ /* 0x000f680000000800 */
[----:B------:R-:W1:Y:S01]  /*0e40*/  LDS R21, [R10+0x44] ;  /* 0x000044000a157984 */ /* 0x000e620000000800 */
[----:B------:R-:W-:-:S03]  /*0e50*/  FFMA R19, R19, UR9, R24 ;  /* 0x0000000913137c23 */ /* 0x000fc60008000018 */
[----:B------:R-:W-:Y:S04]  /*0e60*/  LDS R20, [R9+0x40] ;  /* 0x0000400009147984 */ /* 0x000fe80000000800 */
[----:B------:R-:W1:Y:S01]  /*0e70*/  LDS R24, [R12+0x60] ;  /* 0x000060000c187984 */ /* 0x000e620000000800 */
[----:B0-----:R-:W-:Y:S01]  /*0e80*/  FFMA R26, R0, UR22, R25 ;  /* 0x00000016001a7c23 */ /* 0x001fe20008000019 */
[----:B--2---:R-:W-:Y:S02]  /*0e90*/  FFMA R28, R2, UR21, R27 ;  /* 0x00000015021c7c23 */ /* 0x004fe4000800001b */
[----:B------:R-:W0:Y:S04]  /*0ea0*/  LDS R0, [R10+0x4c] ;  /* 0x00004c000a007984 */ /* 0x000e280000000800 */
[----:B------:R-:W2:Y:S04]  /*0eb0*/  LDS R2, [R9+0x48] ;  /* 0x0000480009027984 */ /* 0x000ea80000000800 */
[----:B------:R-:W2:Y:S01]  /*0ec0*/  LDS R14, [R11+0x5c] ;  /* 0x00005c000b0e7984 */ /* 0x000ea20000000800 */
[----:B---3--:R-:W-:-:S03]  /*0ed0*/  FFMA R28, R17, UR20, R28 ;  /* 0x00000014111c7c23 */ /* 0x008fc6000800001c */
[----:B------:R-:W-:Y:S01]  /*0ee0*/  LDS R17, [R11+0x60] ;  /* 0x000060000b117984 */ /* 0x000fe20000000800 */
[----:B----4-:R-:W-:-:S03]  /*0ef0*/  FFMA R15, R15, UR11, R16 ;  /* 0x0000000b0f0f7c23 */ /* 0x010fc60008000010 */
[----:B------:R-:W3:Y:S01]  /*0f00*/  LDS R16, [R10+0x50] ;  /* 0x000050000a107984 */ /* 0x000ee20000000800 */
[----:B-----5:R-:W-:Y:S01]  /*0f10*/  FFMA R23, R23, UR21, R26 ;  /* 0x0000001517177c23 */ /* 0x020fe2000800001a */
[----:B-1----:R-:W-:Y:S01]  /*0f20*/  FFMA R28, R21, UR27, R28 ;  /* 0x0000001b151c7c23 */ /* 0x002fe2000800001c */
[----:B------:R-:W-:Y:S01]  /*0f30*/  FFMA R19, R24, UR8, R19 ;  /* 0x0000000818137c23 */ /* 0x000fe20008000013 */
[----:B------:R-:W-:Y:S01]  /*0f40*/  LDS R21, [R10+0x54] ;  /* 0x000054000a157984 */ /* 0x000fe20000000800 */
[----:B------:R-:W-:Y:S01]  /*0f50*/  FFMA R20, R20, UR20, R23 ;  /* 0x0000001414147c23 */ /* 0x000fe20008000017 */
[----:B------:R-:W-:Y:S02]  /*0f60*/  FFMA R27, R3, UR26, R28 ;  /* 0x0000001a031b7c23 */ /* 0x000fe4000800001c */
[----:B------:R-:W1:Y:S04]  /*0f70*/  LDS R23, [R12+0x68] ;  /* 0x000068000c177984 */ /* 0x000e680000000800 */
[----:B------:R-:W4:Y:S01]  /*0f80*/  LDS R3, [R10+0x58] ;  /* 0x000058000a037984 */ /* 0x000f220000000800 */
[----:B------:R-:W-:-:S03]  /*0f90*/  FFMA R25, R13, UR27, R20 ;  /* 0x0000001b0d197c23 */ /* 0x000fc60008000014 */
[----:B------:R-:W5:Y:S01]  /*0fa0*/  LDS R24, [R9+0x4c] ;  /* 0x00004c0009187984 */ /* 0x000f620000000800 */
[----:B------:R-:W-:-:S03]  /*0fb0*/  FFMA R15, R22, UR10, R15 ;  /* 0x0000000a160f7c23 */ /* 0x000fc6000800000f */
[----:B------:R-:W5:Y:S01]  /*0fc0*/  LDS R20, [R9+0x50] ;  /* 0x0000500009147984 */ /* 0x000f620000000800 */
[----:B0-----:R-:W-:Y:S01]  /*0fd0*/  FFMA R27, R0, UR25, R27 ;  /* 0x00000019001b7c23 */ /* 0x001fe2000800001b */
[----:B------:R-:W-:Y:S02]  /*0fe0*/  FFMA R18, R18, UR15, R19 ;  /* 0x0000000f12127c23 */ /* 0x000fe40008000013 */
[----:B------:R-:W0:Y:S04]  /*0ff0*/  LDS R22, [R11+0x64] ;  /* 0x000064000b167984 */ /* 0x000e280000000800 */
[----:B------:R-:W0:Y:S01]  /*1000*/  LDS R13, [R9+0x54] ;  /* 0x00005400090d7984 */ /* 0x000e220000000800 */
[----:B--2---:R-:W-:-:S03]  /*1010*/  FFMA R25, R2, UR26, R25 ;  /* 0x0000001a02197c23 */ /* 0x004fc60008000019 */
[----:B------:R-:W2:Y:S04]  /*1020*/  LDS R0, [R10+0x5c] ;  /* 0x00005c000a007984 */ /* 0x000ea80000000800 */
[----:B------:R-:W2:Y:S01]  /*1030*/  LDS R19, [R12+0x6c] ;  /* 0x00006c000c137984 */ /* 0x000ea20000000800 */
[----:B------:R-:W-:-:S03]  /*1040*/  FFMA R14, R14, UR9, R15 ;  /* 0x000000090e0e7c23 */ /* 0x000fc6000800000f */
[----:B------:R-:W2:Y:S04]  /*1050*/  LDS R2, [R9+0x58] ;  /* 0x0000580009027984 */ /* 0x000ea80000000800 */
[----:B------:R-:W2:Y:S01]  /*1060*/  LDS R15, [R11+0x68] ;  /* 0x000068000b0f7984 */ /* 0x000ea20000000800 */
[----:B---3--:R-:W-:Y:S01]  /*1070*/  FFMA R16, R16, UR24, R27 ;  /* 0x0000001810107c23 */ /* 0x008fe2000800001b */
[----:B-1----:R-:W-:-:S03]  /*1080*/  FFMA R18, R23, UR14, R18 ;  /* 0x0000000e17127c23 */ /* 0x002fc60008000012 */
[----:B------:R-:W-:Y:S01]  /*1090*/  FFMA R16, R21, UR11, R16 ;  /* 0x0000000b15107c23 */ /* 0x000fe20008000010 */
[----:B------:R-:W-:Y:S01]  /*10a0*/  FFMA R17, R17, UR8, R14 ;  /* 0x0000000811117c23 */ /* 0x000fe2000800000e */
[----:B------:R-:W-:Y:S02]  /*10b0*/  LDS R26, [R9+0x68] ;  /* 0x00006800091a7984 */ /* 0x000fe40000000800 */
[----:B----4-:R-:W-:Y:S02]  /*10c0*/  FFMA R23, R3, UR10, R16 ;  /* 0x0000000a03177c23 */ /* 0x010fe40008000010 */
[----:B------:R-:W1:Y:S01]  /*10d0*/  LDS R16, [R10+0x60] ;  /* 0x000060000a107984 */ /* 0x000e620000000800 */
[----:B-----5:R-:W-:-:S03]  /*10e0*/  FFMA R25, R24, UR25, R25 ;  /* 0x0000001918197c23 */ /* 0x020fc60008000019 */
[----:B------:R-:W3:Y:S01]  /*10f0*/  LDS R14, [R11+0x6c] ;  /* 0x00006c000b0e7984 */ /* 0x000ee20000000800 */
[----:B------:R-:W-:-:S03]  /*1100*/  FFMA R20, R20, UR24, R25 ;  /* 0x0000001814147c23 */ /* 0x000fc60008000019 */
[----:B------:R-:W4:Y:S01]  /*1110*/  LDS R3, [R10+0x64] ;  /* 0x000064000a037984 */ /* 0x000f220000000800 */
[----:B0-----:R-:W-:-:S03]  /*1120*/  FFMA R22, R22, UR15, R17 ;  /* 0x0000000f16167c23 */ /* 0x001fc60008000011 */
[----:B------:R-:W0:Y:S01]  /*1130*/  LDS R17, [R9+0x5c] ;  /* 0x00005c0009117984 */ /* 0x000e220000000800 */
[----:B------:R-:W-:-:S03]  /*1140*/  FFMA R21, R13, UR11, R20 ;  /* 0x0000000b0d157c23 */ /* 0x000fc60008000014 */
[----:B------:R-:W5:Y:S01]  /*1150*/  LDS R13, [R9+0x60] ;  /* 0x00006000090d7984 */ /* 0x000f620000000800 */
[----:B--2---:R-:W-:-:S03]  /*1160*/  FFMA R25, R0, UR9, R23 ;  /* 0x0000000900197c23 */ /* 0x004fc60008000017 */
[----:B------:R-:W2:Y:S01]  /*1170*/  LDS R0, [R10+0x68] ;  /* 0x000068000a007984 */ /* 0x000ea20000000800 */
[----:B------:R-:W-:-:S03]  /*1180*/  FFMA R19, R19, UR13, R18 ;  /* 0x0000000d13137c23 */ /* 0x000fc60008000012 */
[----:B------:R-:W2:Y:S01]  /*1190*/  LDS R18, [R12+0x70] ;  /* 0x000070000c127984 */ /* 0x000ea20000000800 */
[----:B------:R-:W-:-:S03]  /*11a0*/  FFMA R24, R2, UR10, R21 ;  /* 0x0000000a02187c23 */ /* 0x000fc60008000015 */
[----:B------:R-:W2:Y:S01]  /*11b0*/  LDS R21, [R11+0x70] ;  /* 0x000070000b157984 */ /* 0x000ea20000000800 */
[----:B------:R-:W-:-:S03]  /*11c0*/  FFMA R15, R15, UR14, R22 ;  /* 0x0000000e0f0f7c23 */ /* 0x000fc60008000016 */
[----:B------:R-:W2:Y:S04]  /*11d0*/  LDS R2, [R10+0x6c] ;  /* 0x00006c000a027984 */ /* 0x000ea80000000800 */
[----:B------:R-:W2:Y:S04]  /*11e0*/  LDS R23, [R9+0x64] ;  /* 0x0000640009177984 */ /* 0x000ea80000000800 */
[----:B------:R-:W2:Y:S04]  /*11f0*/  LDS R22, [R12+0x74] ;  /* 0x000074000c167984 */ /* 0x000ea80000000800 */
[----:B------:R-:W2:Y:S01]  /*1200*/  LDS R20, [R11+0x74] ;  /* 0x000074000b147984 */ /* 0x000ea20000000800 */
[----:B-1----:R-:W-:Y:S01]  /*1210*/  FFMA R16, R16, UR8, R25 ;  /* 0x0000000810107c23 */ /* 0x002fe20008000019 */
[----:B---3--:R-:W-:-:S02]  /*1220*/  FFMA R14, R14, UR13, R15 ;  /* 0x0000000d0e0e7c23 */ /* 0x008fc4000800000f */
[----:B------:R-:W1:Y:S01]  /*1230*/  LDS R25, [R10+0x70] ;  /* 0x000070000a197984 */ /* 0x000e620000000800 */
[----:B----4-:R-:W-:-:S03]  /*1240*/  FFMA R15, R3, UR15, R16 ;  /* 0x0000000f030f7c23 */ /* 0x010fc60008000010 */
[----:B------:R-:W3:Y:S01]  /*1250*/  LDS R3, [R9+0x6c] ;  /* 0x00006c0009037984 */ /* 0x000ee20000000800 */
[----:B0-----:R-:W-:-:S03]  /*1260*/  FFMA R24, R17, UR9, R24 ;  /* 0x0000000911187c23 */ /* 0x001fc60008000018 */
[----:B------:R-:W-:Y:S01]  /*1270*/  LDS R17, [R9+0x74] ;  /* 0x0000740009117984 */ /* 0x000fe20000000800 */
[----:B-----5:R-:W-:Y:S01]  /*1280*/  FFMA R24, R13, UR8, R24 ;  /* 0x000000080d187c23 */ /* 0x020fe20008000018 */
[----:B--2---:R-:W-:Y:S02]  /*1290*/  FFMA R15, R0, UR14, R15 ;  /* 0x0000000e000f7c23 */ /* 0x004fe4000800000f */
[----:B------:R-:W-:Y:S01]  /*12a0*/  LDS R16, [R10+0x78] ;  /* 0x000078000a107984 */ /* 0x000fe20000000800 */
[----:B------:R-:W-:-:S03]  /*12b0*/  FFMA R19, R18, UR12, R19 ;  /* 0x0000000c12137c23 */ /* 0x000fc60008000013 */
[----:B------:R-:W-:Y:S01]  /*12c0*/  LDS R27, [R11+0x80] ;  /* 0x000080000b1b7984 */ /* 0x000fe20000000800 */
[----:B------:R-:W-:-:S03]  /*12d0*/  FFMA R13, R21, UR12, R14 ;  /* 0x0000000c150d7c23 */ /* 0x000fc6000800000e */
[----:B------:R-:W-:Y:S01]  /*12e0*/  LDS R18, [R12+0x7c] ;  /* 0x00007c000c127984 */ /* 0x000fe20000000800 */
[----:B------:R-:W-:-:S03]  /*12f0*/  FFMA R2, R2, UR13, R15 ;  /* 0x0000000d02027c23 */ /* 0x000fc6000800000f */
[----:B------:R-:W0:Y:S01]  /*1300*/  LDS R21, [R9+0x70] ;  /* 0x0000700009157984 */ /* 0x000e220000000800 */
[----:B------:R-:W-:-:S03]  /*1310*/  FFMA R23, R23, UR15, R24 ;  /* 0x0000000f17177c23 */ /* 0x000fc60008000018 */
[----:B------:R-:W2:Y:S01]  /*1320*/  LDS R15, [R12+0x78] ;  /* 0x000078000c0f7984 */ /* 0x000ea20000000800 */
[----:B------:R-:W-:-:S03]  /*1330*/  FFMA R0, R22, UR19, R19 ;  /* 0x0000001316007c23 */ /* 0x000fc60008000013 */
[----:B------:R-:W-:Y:S04]  /*1340*/  LDS R14, [R11+0x7c] ;  /* 0x00007c000b0e7984 */ /* 0x000fe80000000800 */
[----:B------:R-:W4:Y:S01]  /*1350*/  LDS R19, [R10+0x74] ;  /* 0x000074000a137984 */ /* 0x000f220000000800 */
[----:B------:R-:W-:Y:S01]  /*1360*/  FFMA R13, R20, UR19, R13 ;  /* 0x00000013140d7c23 */ /* 0x000fe2000800000d */
[----:B------:R-:W-:Y:S02]  /*1370*/  FFMA R26, R26, UR14, R23 ;  /* 0x0000000e1a1a7c23 */ /* 0x000fe40008000017 */
[----:B------:R-:W5:Y:S04]  /*1380*/  LDS R20, [R11+0x78] ;  /* 0x000078000b147984 */ /* 0x000f680000000800 */
[----:B------:R-:W5:Y:S04]  /*1390*/  LDS R23, [R9+0x78] ;  /* 0x0000780009177984 */ /* 0x000f680000000800 */
[----:B------:R4:W5:Y:S04]  /*13a0*/  LDS R24, [R12+0x80] ;  /* 0x000080000c187984 */ /* 0x0009680000000800 */
[----:B------:R-:W5:Y:S04]  /*13b0*/  LDS R22, [R10+0x7c] ;  /* 0x00007c000a167984 */ /* 0x000f680000000800 */
[----:B------:R-:W5:Y:S04]  /*13c0*/  LDS R28, [R10+0x80] ;  /* 0x000080000a1c7984 */ /* 0x000f680000000800 */
[----:B------:R5:W5:Y:S01]  /*13d0*/  LDS R11, [R9+0x80] ;  /* 0x00008000090b7984 */ /* 0x000b620000000800 */
[----:B-1----:R-:W-:Y:S01]  /*13e0*/  FFMA R25, R25, UR12, R2 ;  /* 0x0000000c19197c23 */ /* 0x002fe20008000002 */
[----:B---3--:R-:W-:-:S02]  /*13f0*/  FFMA R26, R3, UR13, R26 ;  /* 0x0000000d031a7c23 */ /* 0x008fc4000800001a */
[----:B------:R-:W1:Y:S02]  /*1400*/  LDC.64 R2, c[0x0][0x380] ;  /* 0x0000e000ff027b82 */ /* 0x000e640000000a00 */
[----:B0-----:R-:W-:Y:S01]  /*1410*/  FFMA R26, R21, UR12, R26 ;  /* 0x0000000c151a7c23 */ /* 0x001fe2000800001a */
[----:B--2---:R-:W-:-:S03]  /*1420*/  FFMA R15, R15, UR18, R0 ;  /* 0x000000120f0f7c23 */ /* 0x004fc60008000000 */
[----:B------:R-:W-:Y:S01]  /*1430*/  FFMA R26, R17, UR19, R26 ;  /* 0x00000013111a7c23 */ /* 0x000fe2000800001a */
[----:B------:R-:W-:Y:S01]  /*1440*/  FFMA R15, R18, UR17, R15 ;  /* 0x00000011120f7c23 */ /* 0x000fe2000800000f */
[----:B----4-:R-:W-:Y:S01]  /*1450*/  FFMA R19, R19, UR19, R25 ;  /* 0x0000001313137c23 */ /* 0x010fe20008000019 */
[----:B------:R-:W-:Y:S01]  /*1460*/  IADD3 R12, P0, PT, R6, UR4, RZ ;  /* 0x00000004060c7c10 */ /* 0x000fe2000ff1e0ff */
[----:B-----5:R-:W-:Y:S02]  /*1470*/  FFMA R13, R20, UR18, R13 ;  /* 0x00000012140d7c23 */ /* 0x020fe4000800000d */
[----:B------:R-:W-:Y:S01]  /*1480*/  FFMA R19, R16, UR18, R19 ;  /* 0x0000001210137c23 */ /* 0x000fe20008000013 */
[----:B------:R-:W-:Y:S01]  /*1490*/  FFMA R26, R23, UR18, R26 ;  /* 0x00000012171a7c23 */ /* 0x000fe2000800001a */
[----:B------:R-:W-:Y:S01]  /*14a0*/  FFMA R14, R14, UR17, R13 ;  /* 0x000000110e0e7c23 */ /* 0x000fe2000800000d */
[----:B------:R-:W-:Y:S01]  /*14b0*/  FFMA R9, R24, UR16, R15 ;  /* 0x0000001018097c23 */ /* 0x000fe2000800000f */
[----:B------:R-:W-:Y:S01]  /*14c0*/  IADD3 R15, PT, PT, R4, -0x10, RZ ;  /* 0xfffffff0040f7810 */ /* 0x000fe20007ffe0ff */
[----:B------:R-:W-:Y:S01]  /*14d0*/  FFMA R26, R29, UR17, R26 ;  /* 0x000000111d1a7c23 */ /* 0x000fe2000800001a */
[----:B------:R-:W-:Y:S01]  /*14e0*/  FFMA R19, R22, UR17, R19 ;  /* 0x0000001116137c23 */ /* 0x000fe20008000013 */
[----:B------:R-:W-:Y:S01]  /*14f0*/  IADD3.X R13, PT, PT, R8, UR5, RZ, P0, !PT ;  /* 0x00000005080d7c10 */ /* 0x000fe200087fe4ff */
[----:B------:R-:W-:Y:S01]  /*1500*/  FFMA R27, R27, UR16, R14 ;  /* 0x000000101b1b7c23 */ /* 0x000fe2000800000e */
[----:B-1----:R-:W-:-:S04]  /*1510*/  IMAD.WIDE.U32 R4, R5, 0x4, R2 ;  /* 0x0000000405047825 */ /* 0x002fc800078e0002 */
[----:B------:R-:W-:Y:S01]  /*1520*/  FFMA R19, R28, UR16, R19 ;  /* 0x000000101c137c23 */ /* 0x000fe20008000013 */
[----:B------:R-:W-:-:S04]  /*1530*/  IMAD.WIDE.U32 R6, R7, 0x4, R2 ;  /* 0x0000000407067825 */ /* 0x000fc800078e0002 */
[----:B------:R-:W-:Y:S01]  /*1540*/  FFMA R11, R11, UR16, R26 ;  /* 0x000000100b0b7c23 */ /* 0x000fe2000800001a */
[----:B------:R-:W-:Y:S01]  /*1550*/  STG.E desc[UR6][R12.64+0x40], R9 ;  /* 0x000040090c007986 */ /* 0x000fe2000c101906 */
[----:B------:R-:W-:-:S03]  /*1560*/  IMAD.WIDE.U32 R2, R15, 0x4, R2 ;  /* 0x000000040f027825 */ /* 0x000fc600078e0002 */
[----:B------:R-:W-:Y:S04]  /*1570*/  STG.E desc[UR6][R4.64], R27 ;  /* 0x0000001b04007986 */ /* 0x000fe8000c101906 */
[----:B------:R-:W-:Y:S04]  /*1580*/  STG.E desc[UR6][R6.64], R19 ;  /* 0x0000001306007986 */ /* 0x000fe8000c101906 */
[----:B------:R-:W-:Y:S01]  /*1590*/  STG.E desc[UR6][R2.64], R11 ;  /* 0x0000000b02007986 */ /* 0x000fe2000c101906 */
[----:B------:R-:W-:Y:S05]  /*15a0*/  EXIT ;  /* 0x000000000000794d */ /* 0x000fea0003800000 */
.L_x_1:
        /* <DEDUP_REMOVED lines=13> */
.L_x_3:


//--------------------- .nv.shared._Z20convolutionColumnGPUPfS_ii --------------------------
	.section	.nv.shared._Z20convolutionColumnGPUPfS_ii,"aw",@nobits
	.sectionflags	@""
	.align	4
.nv.shared._Z20convolutionColumnGPUPfS_ii:
	.zero		25600


//--------------------- .nv.shared.reserved.0     --------------------------
	.section	.nv.shared.reserved.0,"aw",@nobits
	.weak		__nv_reservedSMEM_offset_0_alias
	.size		__nv_reservedSMEM_offset_0_alias, 0, 64
	.other		__nv_reservedSMEM_offset_0_alias,@"STO_CUDA_RESERVED_SHARED STV_DEFAULT"
__nv_reservedSMEM_offset_0_alias:
	.zero		0
	.zero		64


//--------------------- .nv.shared._Z17convolutionRowGPUPfS_ii --------------------------
	.section	.nv.shared._Z17convolutionRowGPUPfS_ii,"aw",@nobits
	.sectionflags	@""
	.align	4
.nv.shared._Z17convolutionRowGPUPfS_ii:
	.zero		25600


//--------------------- .nv.constant0._Z20convolutionColumnGPUPfS_ii --------------------------
	.section	.nv.constant0._Z20convolutionColumnGPUPfS_ii,"a",@progbits
	.sectionflags	@""
	.align	4
.nv.constant0._Z20convolutionColumnGPUPfS_ii:
	.zero		920


//--------------------- .nv.constant0._Z17convolutionRowGPUPfS_ii --------------------------
	.section	.nv.constant0._Z17convolutionRowGPUPfS_ii,"a",@progbits
	.sectionflags	@""
	.align	4
.nv.constant0._Z17convolutionRowGPUPfS_ii:
	.zero		920


//--------------------- SYMBOLS --------------------------

	.type		.nv.reservedSmem.offset0,@object
	.size		.nv.reservedSmem.offset0,0x4
	.type		.nv.reservedSmem.cap,@object
	.size		.nv.reservedSmem.cap,0x4
